	.target	sm_100a

	.elftype	@"ET_EXEC"


//--------------------- .note.nv.tkinfo           --------------------------
	.section	.note.nv.tkinfo,"",@"SHT_NOTE"
	.sectionflags	@"SHF_NOTE_NV_TKINFO"
	.tkinfo
        /*0018*/ 	.word	0x00000002
        /*0030*/ 	.string	""
        /*0030*/ 	.string	"ptxas"
        /*0030*/ 	.string	"Cuda compilation tools, release 13.0, V13.0.88"
        /*0030*/ 	.string	"Build cuda_13.0.r13.0/compiler.36424714_0"
        /*0030*/ 	.string	"-arch sm_100a -m 64 "



//--------------------- .note.nv.cuinfo           --------------------------
	.section	.note.nv.cuinfo,"",@"SHT_NOTE"
	.sectionflags	@"SHF_NOTE_NV_CUINFO"
        /*0018*/ 	.short	0x0002
        /*001a*/ 	.short	0x0064
        /*001c*/ 	.short	0x0082
	.zero		2


//--------------------- .nv.info                  --------------------------
	.section	.nv.info,"",@"SHT_CUDA_INFO"
	.align	4


	//----- nvinfo : EIATTR_REGCOUNT
	.align		4
        /*0000*/ 	.byte	0x04, 0x2f
        /*0002*/ 	.short	(.L_20 - .L_19)
	.align		4
.L_19:
        /*0004*/ 	.word	index@(_ZN7cutlass13device_kernelINS_4gemm6kernel13GemmUniversalIN4cute5tupleIJiiiiEEENS1_10collective13CollectiveMmaINS1_35MainloopSm100TmaUmmaWarpSpecializedILi3ELi2ELi4ENS5_IJNS4_1CILi2EEENSA_ILi1EEESC_EEEEENS5_IJNSA_ILi64EEENSA_ILi192EEENSA_ILi256EEEEEEaNS5_IJlSC_lEEEaSJ_NS4_8TiledMMAINS4_8MMA_AtomIJNS4_15SM100_MMA_S8_SSIaaiLi64ELi192ELNS4_4UMMA5MajorE0ELSO_0ELNSN_8SaturateE0EEEEEENS4_6LayoutINS5_IJSC_SC_SC_EEENS5_IJNSA_ILi0EEESU_SU_EEEEENS5_IJNS4_10UnderscoreESX_SX_EEEEENS4_13SM90_TMA_LOADENS4_14ComposedLayoutINS4_7SwizzleILi3ELi4ELi3EEENS4_18smem_ptr_flag_bitsILi8EEENSS_INS5_IJNSA_ILi8EEENSA_ILi128EEEEEENS5_IJS17_SC_EEEEEEEvNS4_8identityENS4_23SM90_TMA_LOAD_MULTICASTES1B_vS1C_EENS_8epilogue10collective18CollectiveEpilogueINS1F_23Sm100TmaWarpSpecializedILi3ELi2ELi32ELb0ELb0EEEJSI_NS5_IJNSS_ISF_SC_EES1K_EEEaSJ_aSJ_NS1F_6fusion15FusionCallbacksIS1J_NS1M_17LinearCombinationIaiaiLNS_15FloatRoundStyleE2EEESI_S1L_JEEENS4_5SM1004TMEM4LOAD26SM100_TMEM_LOAD_16dp32b32xES10_NS11_INS12_ILi2ELi4ELi3EEES15_NSS_INS5_IJS16_SF_EEENS5_IJSF_SC_EEEEEEENS4_39AutoVectorizingCopyWithAssumedAlignmentILi128EEENS4_14SM90_TMA_STOREES20_S22_S22_EEEvvEEEEvNT_6ParamsE)
        /*0008*/ 	.word	0x0000005e


	//----- nvinfo : EIATTR_FRAME_SIZE
	.align		4
.L_20:
        /*000c*/ 	.byte	0x04, 0x11
        /*000e*/ 	.short	(.L_22 - .L_21)
	.align		4
.L_21:
        /*0010*/ 	.word	index@($__internal_2_$__cuda_sm10x_tcgen05_guardrail_trap_unallocated_columns_being_dealloced)
        /*0014*/ 	.word	0x00000000


	//----- nvinfo : EIATTR_FRAME_SIZE
	.align		4
.L_22:
        /*0018*/ 	.byte	0x04, 0x11
        /*001a*/ 	.short	(.L_24 - .L_23)
	.align		4
.L_23:
        /*001c*/ 	.word	index@($__internal_1_$__cuda_sm10x_tcgen05_guardrail_trap_phase_invalid_during_alloc)
        /*0020*/ 	.word	0x00000000


	//----- nvinfo : EIATTR_FRAME_SIZE
	.align		4
.L_24:
        /*0024*/ 	.byte	0x04, 0x11
        /*0026*/ 	.short	(.L_26 - .L_25)
	.align		4
.L_25:
        /*0028*/ 	.word	index@($__internal_0_$__cuda_sm10x_tcgen05_guardrail_trap_col_being_dealloced_not_returned_by_alloc)
        /*002c*/ 	.word	0x00000000


	//----- nvinfo : EIATTR_FRAME_SIZE
	.align		4
.L_26:
        /*0030*/ 	.byte	0x04, 0x11
        /*0032*/ 	.short	(.L_28 - .L_27)
	.align		4
.L_27:
        /*0034*/ 	.word	index@(_ZN7cutlass13device_kernelINS_4gemm6kernel13GemmUniversalIN4cute5tupleIJiiiiEEENS1_10collective13CollectiveMmaINS1_35MainloopSm100TmaUmmaWarpSpecializedILi3ELi2ELi4ENS5_IJNS4_1CILi2EEENSA_ILi1EEESC_EEEEENS5_IJNSA_ILi64EEENSA_ILi192EEENSA_ILi256EEEEEEaNS5_IJlSC_lEEEaSJ_NS4_8TiledMMAINS4_8MMA_AtomIJNS4_15SM100_MMA_S8_SSIaaiLi64ELi192ELNS4_4UMMA5MajorE0ELSO_0ELNSN_8SaturateE0EEEEEENS4_6LayoutINS5_IJSC_SC_SC_EEENS5_IJNSA_ILi0EEESU_SU_EEEEENS5_IJNS4_10UnderscoreESX_SX_EEEEENS4_13SM90_TMA_LOADENS4_14ComposedLayoutINS4_7SwizzleILi3ELi4ELi3EEENS4_18smem_ptr_flag_bitsILi8EEENSS_INS5_IJNSA_ILi8EEENSA_ILi128EEEEEENS5_IJS17_SC_EEEEEEEvNS4_8identityENS4_23SM90_TMA_LOAD_MULTICASTES1B_vS1C_EENS_8epilogue10collective18CollectiveEpilogueINS1F_23Sm100TmaWarpSpecializedILi3ELi2ELi32ELb0ELb0EEEJSI_NS5_IJNSS_ISF_SC_EES1K_EEEaSJ_aSJ_NS1F_6fusion15FusionCallbacksIS1J_NS1M_17LinearCombinationIaiaiLNS_15FloatRoundStyleE2EEESI_S1L_JEEENS4_5SM1004TMEM4LOAD26SM100_TMEM_LOAD_16dp32b32xES10_NS11_INS12_ILi2ELi4ELi3EEES15_NSS_INS5_IJS16_SF_EEENS5_IJSF_SC_EEEEEEENS4_39AutoVectorizingCopyWithAssumedAlignmentILi128EEENS4_14SM90_TMA_STOREES20_S22_S22_EEEvvEEEEvNT_6ParamsE)
        /*0038*/ 	.word	0x00000000


	//----- nvinfo : EIATTR_MIN_STACK_SIZE
	.align		4
.L_28:
        /*003c*/ 	.byte	0x04, 0x12
        /*003e*/ 	.short	(.L_30 - .L_29)
	.align		4
.L_29:
        /*0040*/ 	.word	index@(_ZN7cutlass13device_kernelINS_4gemm6kernel13GemmUniversalIN4cute5tupleIJiiiiEEENS1_10collective13CollectiveMmaINS1_35MainloopSm100TmaUmmaWarpSpecializedILi3ELi2ELi4ENS5_IJNS4_1CILi2EEENSA_ILi1EEESC_EEEEENS5_IJNSA_ILi64EEENSA_ILi192EEENSA_ILi256EEEEEEaNS5_IJlSC_lEEEaSJ_NS4_8TiledMMAINS4_8MMA_AtomIJNS4_15SM100_MMA_S8_SSIaaiLi64ELi192ELNS4_4UMMA5MajorE0ELSO_0ELNSN_8SaturateE0EEEEEENS4_6LayoutINS5_IJSC_SC_SC_EEENS5_IJNSA_ILi0EEESU_SU_EEEEENS5_IJNS4_10UnderscoreESX_SX_EEEEENS4_13SM90_TMA_LOADENS4_14ComposedLayoutINS4_7SwizzleILi3ELi4ELi3EEENS4_18smem_ptr_flag_bitsILi8EEENSS_INS5_IJNSA_ILi8EEENSA_ILi128EEEEEENS5_IJS17_SC_EEEEEEEvNS4_8identityENS4_23SM90_TMA_LOAD_MULTICASTES1B_vS1C_EENS_8epilogue10collective18CollectiveEpilogueINS1F_23Sm100TmaWarpSpecializedILi3ELi2ELi32ELb0ELb0EEEJSI_NS5_IJNSS_ISF_SC_EES1K_EEEaSJ_aSJ_NS1F_6fusion15FusionCallbacksIS1J_NS1M_17LinearCombinationIaiaiLNS_15FloatRoundStyleE2EEESI_S1L_JEEENS4_5SM1004TMEM4LOAD26SM100_TMEM_LOAD_16dp32b32xES10_NS11_INS12_ILi2ELi4ELi3EEES15_NSS_INS5_IJS16_SF_EEENS5_IJSF_SC_EEEEEEENS4_39AutoVectorizingCopyWithAssumedAlignmentILi128EEENS4_14SM90_TMA_STOREES20_S22_S22_EEEvvEEEEvNT_6ParamsE)
        /*0044*/ 	.word	0x00000000
.L_30:


//--------------------- .nv.compat                --------------------------
	.section	.nv.compat,"",@"SHT_CUDA_COMPAT_INFO"
	.align	4
        /*0000*/ 	.byte	0x02, 0x09, 0x01, 0x00, 0x02, 0x02, 0x03, 0x00, 0x02, 0x05, 0x06, 0x00, 0x03, 0x07, 0x01, 0x01
        /*0010*/ 	.byte	0x02, 0x03, 0x01, 0x00, 0x02, 0x06, 0x01, 0x00, 0x04, 0x0b, 0x08, 0x00, 0x01, 0x00, 0x00, 0x00
        /*0020*/ 	.byte	0x00, 0x00, 0x00, 0x00


//--------------------- .nv.info._ZN7cutlass13device_kernelINS_4gemm6kernel13GemmUniversalIN4cute5tupleIJiiiiEEENS1_10collective13CollectiveMmaINS1_35MainloopSm100TmaUmmaWarpSpecializedILi3ELi2ELi4ENS5_IJNS4_1CILi2EEENSA_ILi1EEESC_EEEEENS5_IJNSA_ILi64EEENSA_ILi192EEENSA_ILi256EEEEEEaNS5_IJlSC_lEEEaSJ_NS4_8TiledMMAINS4_8MMA_AtomIJNS4_15SM100_MMA_S8_SSIaaiLi64ELi192ELNS4_4UMMA5MajorE0ELSO_0ELNSN_8SaturateE0EEEEEENS4_6LayoutINS5_IJSC_SC_SC_EEENS5_IJNSA_ILi0EEESU_SU_EEEEENS5_IJNS4_10UnderscoreESX_SX_EEEEENS4_13SM90_TMA_LOADENS4_14ComposedLayoutINS4_7SwizzleILi3ELi4ELi3EEENS4_18smem_ptr_flag_bitsILi8EEENSS_INS5_IJNSA_ILi8EEENSA_ILi128EEEEEENS5_IJS17_SC_EEEEEEEvNS4_8identityENS4_23SM90_TMA_LOAD_MULTICASTES1B_vS1C_EENS_8epilogue10collective18CollectiveEpilogueINS1F_23Sm100TmaWarpSpecializedILi3ELi2ELi32ELb0ELb0EEEJSI_NS5_IJNSS_ISF_SC_EES1K_EEEaSJ_aSJ_NS1F_6fusion15FusionCallbacksIS1J_NS1M_17LinearCombinationIaiaiLNS_15FloatRoundStyleE2EEESI_S1L_JEEENS4_5SM1004TMEM4LOAD26SM100_TMEM_LOAD_16dp32b32xES10_NS11_INS12_ILi2ELi4ELi3EEES15_NSS_INS5_IJS16_SF_EEENS5_IJSF_SC_EEEEEEENS4_39AutoVectorizingCopyWithAssumedAlignmentILi128EEENS4_14SM90_TMA_STOREES20_S22_S22_EEEvvEEEEvNT_6ParamsE --------------------------
	.section	.nv.info._ZN7cutlass13device_kernelINS_4gemm6kernel13GemmUniversalIN4cute5tupleIJiiiiEEENS1_10collective13CollectiveMmaINS1_35MainloopSm100TmaUmmaWarpSpecializedILi3ELi2ELi4ENS5_IJNS4_1CILi2EEENSA_ILi1EEESC_EEEEENS5_IJNSA_ILi64EEENSA_ILi192EEENSA_ILi256EEEEEEaNS5_IJlSC_lEEEaSJ_NS4_8TiledMMAINS4_8MMA_AtomIJNS4_15SM100_MMA_S8_SSIaaiLi64ELi192ELNS4_4UMMA5MajorE0ELSO_0ELNSN_8SaturateE0EEEEEENS4_6LayoutINS5_IJSC_SC_SC_EEENS5_IJNSA_ILi0EEESU_SU_EEEEENS5_IJNS4_10UnderscoreESX_SX_EEEEENS4_13SM90_TMA_LOADENS4_14ComposedLayoutINS4_7SwizzleILi3ELi4ELi3EEENS4_18smem_ptr_flag_bitsILi8EEENSS_INS5_IJNSA_ILi8EEENSA_ILi128EEEEEENS5_IJS17_SC_EEEEEEEvNS4_8identityENS4_23SM90_TMA_LOAD_MULTICASTES1B_vS1C_EENS_8epilogue10collective18CollectiveEpilogueINS1F_23Sm100TmaWarpSpecializedILi3ELi2ELi32ELb0ELb0EEEJSI_NS5_IJNSS_ISF_SC_EES1K_EEEaSJ_aSJ_NS1F_6fusion15FusionCallbacksIS1J_NS1M_17LinearCombinationIaiaiLNS_15FloatRoundStyleE2EEESI_S1L_JEEENS4_5SM1004TMEM4LOAD26SM100_TMEM_LOAD_16dp32b32xES10_NS11_INS12_ILi2ELi4ELi3EEES15_NSS_INS5_IJS16_SF_EEENS5_IJSF_SC_EEEEEEENS4_39AutoVectorizingCopyWithAssumedAlignmentILi128EEENS4_14SM90_TMA_STOREES20_S22_S22_EEEvvEEEEvNT_6ParamsE,"",@"SHT_CUDA_INFO"
	.sectionflags	@""
	.align	4


	//----- nvinfo : EIATTR_CUDA_API_VERSION
	.align		4
        /*0000*/ 	.byte	0x04, 0x37
        /*0002*/ 	.short	(.L_32 - .L_31)
.L_31:
        /*0004*/ 	.word	0x00000082


	//----- nvinfo : EIATTR_KPARAM_INFO
	.align		4
.L_32:
        /*0008*/ 	.byte	0x04, 0x17
        /*000a*/ 	.short	(.L_34 - .L_33)
.L_33:
        /*000c*/ 	.word	0x00000000
        /*0010*/ 	.short	0x0000
        /*0012*/ 	.short	0x0000
        /*0014*/ 	.byte	0x00, 0xf0, 0x01, 0x20


	//----- nvinfo : EIATTR_AT_ENTRY_FRAGMENTS
	.align		4
.L_34:
        /*0018*/ 	.byte	0x04, 0x4f
        /*001a*/ 	.short	(.L_36 - .L_35)


	//   ....[0]....
.L_35:
        /*001c*/ 	.word	0x00000006


	//----- nvinfo : EIATTR_RESERVED_SMEM_USED
	.align		4
.L_36:
        /*0020*/ 	.byte	0x01, 0x41
	.zero		2


	//----- nvinfo : EIATTR_SPARSE_MMA_MASK
	.align		4
        /*0024*/ 	.byte	0x03, 0x50
        /*0026*/ 	.short	0x0000


	//----- nvinfo : EIATTR_TCGEN05_1CTA_USED
	.align		4
        /*0028*/ 	.byte	0x01, 0x51
	.zero		2


	//----- nvinfo : EIATTR_MAXREG_COUNT
	.align		4
        /*002c*/ 	.byte	0x03, 0x1b
        /*002e*/ 	.short	0x00ff


	//----- nvinfo : EIATTR_NUM_BARRIERS
	.align		4
        /*0030*/ 	.byte	0x02, 0x4c
        /*0032*/ 	.byte	0x07
	.zero		1


	//----- nvinfo : EIATTR_EXTERNS
	.align		4
        /*0034*/ 	.byte	0x04, 0x0f
        /*0036*/ 	.short	(.L_38 - .L_37)


	//   ....[0]....
	.align		4
.L_37:
        /*0038*/ 	.word	index@(__assertfail)


	//----- nvinfo : EIATTR_MERCURY_ISA_VERSION
	.align		4
.L_38:
        /*003c*/ 	.byte	0x03, 0x5f
        /*003e*/ 	.short	0x0101


	//----- nvinfo : EIATTR_INT_WARP_WIDE_INSTR_OFFSETS
	.align		4
        /*0040*/ 	.byte	0x04, 0x31
        /*0042*/ 	.short	(.L_40 - .L_39)


	//   ....[0]....
.L_39:
        /*0044*/ 	.word	0x00003f30


	//   ....[1]....
        /*0048*/ 	.word	0x00003f60


	//   ....[2]....
        /*004c*/ 	.word	0x00003f80


	//   ....[3]....
        /*0050*/ 	.word	0x00004b40


	//   ....[4]....
        /*0054*/ 	.word	0x00004ba0


	//   ....[5]....
        /*0058*/ 	.word	0x00004ca0


	//   ....[6]....
        /*005c*/ 	.word	0x00004d30


	//   ....[7]....
        /*0060*/ 	.word	0x00004e30


	//   ....[8]....
        /*0064*/ 	.word	0x00004ee0


	//----- nvinfo : EIATTR_COOP_GROUP_MASK_REGIDS
	.align		4
.L_40:
        /*0068*/ 	.byte	0x04, 0x29
        /*006a*/ 	.short	(.L_42 - .L_41)


	//   ....[0]....
.L_41:
        /*006c*/ 	.word	0xffffffff


	//   ....[1]....
        /*0070*/ 	.word	0xffffffff


	//   ....[2]....
        /*0074*/ 	.word	0xffffffff


	//   ....[3]....
        /*0078*/ 	.word	0xffffffff


	//   ....[4]....
        /*007c*/ 	.word	0xffffffff


	//   ....[5]....
        /*0080*/ 	.word	0xffffffff


	//   ....[6]....
        /*0084*/ 	.word	0xffffffff


	//   ....[7]....
        /*0088*/ 	.word	0xffffffff


	//   ....[8]....
        /*008c*/ 	.word	0xffffffff


	//   ....[9]....
        /*0090*/ 	.word	0xffffffff


	//   ....[10]....
        /*0094*/ 	.word	0xffffffff


	//   ....[11]....
        /*0098*/ 	.word	0xffffffff


	//   ....[12]....
        /*009c*/ 	.word	0xffffffff


	//   ....[13]....
        /*00a0*/ 	.word	0xffffffff


	//----- nvinfo : EIATTR_COOP_GROUP_INSTR_OFFSETS
	.align		4
.L_42:
        /*00a4*/ 	.byte	0x04, 0x28
        /*00a6*/ 	.short	(.L_44 - .L_43)


	//   ....[0]....
.L_43:
        /*00a8*/ 	.word	0x00000080


	//   ....[1]....
        /*00ac*/ 	.word	0x000004f0


	//   ....[2]....
        /*00b0*/ 	.word	0x00000670


	//   ....[3]....
        /*00b4*/ 	.word	0x000007f0


	//   ....[4]....
        /*00b8*/ 	.word	0x000008f0


	//   ....[5]....
        /*00bc*/ 	.word	0x00000a60


	//   ....[6]....
        /*00c0*/ 	.word	0x00000c00


	//   ....[7]....
        /*00c4*/ 	.word	0x00000db0


	//   ....[8]....
        /*00c8*/ 	.word	0x00002140


	//   ....[9]....
        /*00cc*/ 	.word	0x00002f70


	//   ....[10]....
        /*00d0*/ 	.word	0x00003180


	//   ....[11]....
        /*00d4*/ 	.word	0x000031b0


	//   ....[12]....
        /*00d8*/ 	.word	0x00003e10


	//   ....[13]....
        /*00dc*/ 	.word	0x00004040


	//----- nvinfo : EIATTR_VRC_CTA_INIT_COUNT
	.align		4
.L_44:
        /*00e0*/ 	.byte	0x02, 0x4a
        /*00e2*/ 	.byte	0x80
	.zero		1


	//----- nvinfo : EIATTR_SYSCALL_OFFSETS
	.align		4
        /*00e4*/ 	.byte	0x04, 0x46
        /*00e6*/ 	.short	(.L_46 - .L_45)


	//   ....[0]....
.L_45:
        /*00e8*/ 	.word	0x00005b20


	//   ....[1]....
        /*00ec*/ 	.word	0x00005c60


	//   ....[2]....
        /*00f0*/ 	.word	0x00006470


	//   ....[3]....
        /*00f4*/ 	.word	0x000072a0


	//   ....[4]....
        /*00f8*/ 	.word	0x000080d0


	//----- nvinfo : EIATTR_MBARRIER_INSTR_OFFSETS
	.align		4
.L_46:
        /*00fc*/ 	.byte	0x04, 0x39
        /*00fe*/ 	.short	(.L_48 - .L_47)


	//   ....[0]....
.L_47:
        /*0100*/ 	.word	0x00000600
        /*0104*/ 	.word	0x000000ff
        /*0108*/ 	.word	0x00000000
        /*010c*/ 	.short	0x0100
        /*010e*/ 	.byte	0x04
	.zero		1


	//   ....[1]....
        /*0110*/ 	.word	0x00000610
        /*0114*/ 	.word	0x000000ff
        /*0118*/ 	.word	0x00000018
        /*011c*/ 	.short	0x0100
        /*011e*/ 	.byte	0x04
	.zero		1


	//   ....[2]....
        /*0120*/ 	.word	0x00000620
        /*0124*/ 	.word	0x000000ff
        /*0128*/ 	.word	0x00000008
        /*012c*/ 	.short	0x0100
        /*012e*/ 	.byte	0x04
	.zero		1


	//   ....[3]....
        /*0130*/ 	.word	0x00000630
        /*0134*/ 	.word	0x000000ff
        /*0138*/ 	.word	0x00000020
        /*013c*/ 	.short	0x0100
        /*013e*/ 	.byte	0x04
	.zero		1


	//   ....[4]....
        /*0140*/ 	.word	0x00000640
        /*0144*/ 	.word	0x000000ff
        /*0148*/ 	.word	0x00000010
        /*014c*/ 	.short	0x0100
        /*014e*/ 	.byte	0x04
	.zero		1


	//   ....[5]....
        /*0150*/ 	.word	0x00000650
        /*0154*/ 	.word	0x000000ff
        /*0158*/ 	.word	0x00000028
        /*015c*/ 	.short	0x0100
        /*015e*/ 	.byte	0x04
	.zero		1


	//   ....[6]....
        /*0160*/ 	.word	0x00000780
        /*0164*/ 	.word	0x000000ff
        /*0168*/ 	.word	0x00000030
        /*016c*/ 	.short	0x0100
        /*016e*/ 	.byte	0x04
	.zero		1


	//   ....[7]....
        /*0170*/ 	.word	0x00000790
        /*0174*/ 	.word	0x000000ff
        /*0178*/ 	.word	0x00000048
        /*017c*/ 	.short	0x0100
        /*017e*/ 	.byte	0x04
	.zero		1


	//   ....[8]....
        /*0180*/ 	.word	0x000007a0
        /*0184*/ 	.word	0x000000ff
        /*0188*/ 	.word	0x00000038
        /*018c*/ 	.short	0x0100
        /*018e*/ 	.byte	0x04
	.zero		1


	//   ....[9]....
        /*0190*/ 	.word	0x000007b0
        /*0194*/ 	.word	0x000000ff
        /*0198*/ 	.word	0x00000050
        /*019c*/ 	.short	0x0100
        /*019e*/ 	.byte	0x04
	.zero		1


	//   ....[10]....
        /*01a0*/ 	.word	0x000007c0
        /*01a4*/ 	.word	0x000000ff
        /*01a8*/ 	.word	0x00000040
        /*01ac*/ 	.short	0x0100
        /*01ae*/ 	.byte	0x04
	.zero		1


	//   ....[11]....
        /*01b0*/ 	.word	0x000007d0
        /*01b4*/ 	.word	0x000000ff
        /*01b8*/ 	.word	0x00000058
        /*01bc*/ 	.short	0x0100
        /*01be*/ 	.byte	0x04
	.zero		1


	//   ....[12]....
        /*01c0*/ 	.word	0x000008c0
        /*01c4*/ 	.word	0x000000ff
        /*01c8*/ 	.word	0x00000060
        /*01cc*/ 	.short	0x0100
        /*01ce*/ 	.byte	0x06
	.zero		1


	//   ....[13]....
        /*01d0*/ 	.word	0x000008d0
        /*01d4*/ 	.word	0x000000ff
        /*01d8*/ 	.word	0x00000068
        /*01dc*/ 	.short	0x0100
        /*01de*/ 	.byte	0x06
	.zero		1


	//   ....[14]....
        /*01e0*/ 	.word	0x00000a10
        /*01e4*/ 	.word	0x000000ff
        /*01e8*/ 	.word	0x00000070
        /*01ec*/ 	.short	0x0100
        /*01ee*/ 	.byte	0x06
	.zero		1


	//   ....[15]....
        /*01f0*/ 	.word	0x00000a20
        /*01f4*/ 	.word	0x000000ff
        /*01f8*/ 	.word	0x00000080
        /*01fc*/ 	.short	0x0100
        /*01fe*/ 	.byte	0x06
	.zero		1


	//   ....[16]....
        /*0200*/ 	.word	0x00000a30
        /*0204*/ 	.word	0x000000ff
        /*0208*/ 	.word	0x00000078
        /*020c*/ 	.short	0x0100
        /*020e*/ 	.byte	0x06
	.zero		1


	//   ....[17]....
        /*0210*/ 	.word	0x00000a40
        /*0214*/ 	.word	0x000000ff
        /*0218*/ 	.word	0x00000088
        /*021c*/ 	.short	0x0100
        /*021e*/ 	.byte	0x06
	.zero		1


	//   ....[18]....
        /*0220*/ 	.word	0x00000b70
        /*0224*/ 	.word	0x000000ff
        /*0228*/ 	.word	0x00000090
        /*022c*/ 	.short	0x0100
        /*022e*/ 	.byte	0x04
	.zero		1


	//   ....[19]....
        /*0230*/ 	.word	0x00000b80
        /*0234*/ 	.word	0x000000ff
        /*0238*/ 	.word	0x000000b0
        /*023c*/ 	.short	0x0100
        /*023e*/ 	.byte	0x04
	.zero		1


	//   ....[20]....
        /*0240*/ 	.word	0x00000b90
        /*0244*/ 	.word	0x000000ff
        /*0248*/ 	.word	0x00000098
        /*024c*/ 	.short	0x0100
        /*024e*/ 	.byte	0x04
	.zero		1


	//   ....[21]....
        /*0250*/ 	.word	0x00000ba0
        /*0254*/ 	.word	0x000000ff
        /*0258*/ 	.word	0x000000b8
        /*025c*/ 	.short	0x0100
        /*025e*/ 	.byte	0x04
	.zero		1


	//   ....[22]....
        /*0260*/ 	.word	0x00000bb0
        /*0264*/ 	.word	0x000000ff
        /*0268*/ 	.word	0x000000a0
        /*026c*/ 	.short	0x0100
        /*026e*/ 	.byte	0x04
	.zero		1


	//   ....[23]....
        /*0270*/ 	.word	0x00000bc0
        /*0274*/ 	.word	0x000000ff
        /*0278*/ 	.word	0x000000c0
        /*027c*/ 	.short	0x0100
        /*027e*/ 	.byte	0x04
	.zero		1


	//   ....[24]....
        /*0280*/ 	.word	0x00000bd0
        /*0284*/ 	.word	0x000000ff
        /*0288*/ 	.word	0x000000a8
        /*028c*/ 	.short	0x0100
        /*028e*/ 	.byte	0x04
	.zero		1


	//   ....[25]....
        /*0290*/ 	.word	0x00000be0
        /*0294*/ 	.word	0x000000ff
        /*0298*/ 	.word	0x000000c8
        /*029c*/ 	.short	0x0100
        /*029e*/ 	.byte	0x04
	.zero		1


	//   ....[26]....
        /*02a0*/ 	.word	0x00000cd0
        /*02a4*/ 	.word	0x000000ff
        /*02a8*/ 	.word	0x000000d0
        /*02ac*/ 	.short	0x0100
        /*02ae*/ 	.byte	0x04
	.zero		1


	//   ....[27]....
        /*02b0*/ 	.word	0x00000ce0
        /*02b4*/ 	.word	0x000000ff
        /*02b8*/ 	.word	0x000000e0
        /*02bc*/ 	.short	0x0100
        /*02be*/ 	.byte	0x04
	.zero		1


	//   ....[28]....
        /*02c0*/ 	.word	0x00000cf0
        /*02c4*/ 	.word	0x000000ff
        /*02c8*/ 	.word	0x000000d8
        /*02cc*/ 	.short	0x0100
        /*02ce*/ 	.byte	0x04
	.zero		1


	//   ....[29]....
        /*02d0*/ 	.word	0x00000d00
        /*02d4*/ 	.word	0x000000ff
        /*02d8*/ 	.word	0x000000e8
        /*02dc*/ 	.short	0x0100
        /*02de*/ 	.byte	0x04
	.zero		1


	//   ....[30]....
        /*02e0*/ 	.word	0x00001840
        /*02e4*/ 	.word	0x00000000
        /*02e8*/ 	.word	0x000000e0
        /*02ec*/ 	.short	0x010a
        /*02ee*/ 	.byte	0xff
	.zero		1


	//   ....[31]....
        /*02f0*/ 	.word	0x00001870
        /*02f4*/ 	.word	0x00000000
        /*02f8*/ 	.word	0x000000d0
        /*02fc*/ 	.short	0x0101
        /*02fe*/ 	.byte	0xff
	.zero		1


	//   ....[32]....
        /*0300*/ 	.word	0x00001940
        /*0304*/ 	.word	0x000000ff
        /*0308*/ 	.word	0x00000018
        /*030c*/ 	.short	0x010a
        /*030e*/ 	.byte	0x04
	.zero		1


	//   ....[33]....
        /*0310*/ 	.word	0x000019c0
        /*0314*/ 	.word	0x000000ff
        /*0318*/ 	.word	0x00000018
        /*031c*/ 	.short	0x010a
        /*031e*/ 	.byte	0x21
	.zero		1


	//   ....[34]....
        /*0320*/ 	.word	0x00001b50
        /*0324*/ 	.word	0x000000ff
        /*0328*/ 	.word	0x00000018
        /*032c*/ 	.short	0x010a
        /*032e*/ 	.byte	0x05
	.zero		1


	//   ....[35]....
        /*0330*/ 	.word	0x00001d40
        /*0334*/ 	.word	0x000000ff
        /*0338*/ 	.word	0x00000068
        /*033c*/ 	.short	0x0101
        /*033e*/ 	.byte	0x0d
	.zero		1


	//   ....[36]....
        /*0340*/ 	.word	0x00001d60
        /*0344*/ 	.word	0x000000ff
        /*0348*/ 	.word	0x00000018
        /*034c*/ 	.short	0x010a
        /*034e*/ 	.byte	0x04
	.zero		1


	//   ....[37]....
        /*0350*/ 	.word	0x00001de0
        /*0354*/ 	.word	0x000000ff
        /*0358*/ 	.word	0x00000018
        /*035c*/ 	.short	0x010a
        /*035e*/ 	.byte	0x21
	.zero		1


	//   ....[38]....
        /*0360*/ 	.word	0x00001f70
        /*0364*/ 	.word	0x000000ff
        /*0368*/ 	.word	0x00000018
        /*036c*/ 	.short	0x010a
        /*036e*/ 	.byte	0x05
	.zero		1


	//   ....[39]....
        /*0370*/ 	.word	0x00002170
        /*0374*/ 	.word	0x00000003
        /*0378*/ 	.word	0x00000070
        /*037c*/ 	.short	0x010a
        /*037e*/ 	.byte	0xff
	.zero		1


	//   ....[40]....
        /*0380*/ 	.word	0x000022c0
        /*0384*/ 	.word	0x00000000
        /*0388*/ 	.word	0x00000000
        /*038c*/ 	.short	0x0101
        /*038e*/ 	.byte	0xff
	.zero		1


	//   ....[41]....
        /*0390*/ 	.word	0x00002880
        /*0394*/ 	.word	0x000000ff
        /*0398*/ 	.word	0x00000000
        /*039c*/ 	.short	0x010a
        /*039e*/ 	.byte	0x04
	.zero		1


	//   ....[42]....
        /*03a0*/ 	.word	0x00002910
        /*03a4*/ 	.word	0x000000ff
        /*03a8*/ 	.word	0x00000000
        /*03ac*/ 	.short	0x010a
        /*03ae*/ 	.byte	0x05
	.zero		1


	//   ....[43]....
        /*03b0*/ 	.word	0x000029b0
        /*03b4*/ 	.word	0x00000000
        /*03b8*/ 	.word	0x00000000
        /*03bc*/ 	.short	0x010a
        /*03be*/ 	.byte	0xff
	.zero		1


	//   ....[44]....
        /*03c0*/ 	.word	0x00002ad0
        /*03c4*/ 	.word	0x00000002
        /*03c8*/ 	.word	0x000000d0
        /*03cc*/ 	.short	0x010a
        /*03ce*/ 	.byte	0xff
	.zero		1


	//   ....[45]....
        /*03d0*/ 	.word	0x00002b40
        /*03d4*/ 	.word	0x00000002
        /*03d8*/ 	.word	0x00000000
        /*03dc*/ 	.short	0x0101
        /*03de*/ 	.byte	0xff
	.zero		1


	//   ....[46]....
        /*03e0*/ 	.word	0x00002b60
        /*03e4*/ 	.word	0x000000ff
        /*03e8*/ 	.word	0x00000080
        /*03ec*/ 	.short	0x010a
        /*03ee*/ 	.byte	0x04
	.zero		1


	//   ....[47]....
        /*03f0*/ 	.word	0x00002c80
        /*03f4*/ 	.word	0x00000002
        /*03f8*/ 	.word	0x00000070
        /*03fc*/ 	.short	0x010a
        /*03fe*/ 	.byte	0xff
	.zero		1


	//   ....[48]....
        /*0400*/ 	.word	0x00002d80
        /*0404*/ 	.word	0x00000002
        /*0408*/ 	.word	0x00000000
        /*040c*/ 	.short	0x0101
        /*040e*/ 	.byte	0xff
	.zero		1


	//   ....[49]....
        /*0410*/ 	.word	0x00002e10
        /*0414*/ 	.word	0x000000ff
        /*0418*/ 	.word	0x00000080
        /*041c*/ 	.short	0x0106
        /*041e*/ 	.byte	0x04
	.zero		1


	//   ....[50]....
        /*0420*/ 	.word	0x00002e30
        /*0424*/ 	.word	0x000000ff
        /*0428*/ 	.word	0x00000080
        /*042c*/ 	.short	0x010a
        /*042e*/ 	.byte	0x04
	.zero		1


	//   ....[51]....
        /*0430*/ 	.word	0x00002ec0
        /*0434*/ 	.word	0x000000ff
        /*0438*/ 	.word	0x00000080
        /*043c*/ 	.short	0x0106
        /*043e*/ 	.byte	0x07
	.zero		1


	//   ....[52]....
        /*0440*/ 	.word	0x00002f00
        /*0444*/ 	.word	0x00000000
        /*0448*/ 	.word	0x00000080
        /*044c*/ 	.short	0x010a
        /*044e*/ 	.byte	0xff
	.zero		1


	//   ....[53]....
        /*0450*/ 	.word	0x000034d0
        /*0454*/ 	.word	0x00000000
        /*0458*/ 	.word	0x00000070
        /*045c*/ 	.short	0x010a
        /*045e*/ 	.byte	0xff
	.zero		1


	//   ....[54]....
        /*0460*/ 	.word	0x000035d0
        /*0464*/ 	.word	0x00000003
        /*0468*/ 	.word	0x00000000
        /*046c*/ 	.short	0x0101
        /*046e*/ 	.byte	0xff
	.zero		1


	//   ....[55]....
        /*0470*/ 	.word	0x000035e0
        /*0474*/ 	.word	0x000000ff
        /*0478*/ 	.word	0x00000000
        /*047c*/ 	.short	0x010a
        /*047e*/ 	.byte	0x05
	.zero		1


	//   ....[56]....
        /*0480*/ 	.word	0x00003660
        /*0484*/ 	.word	0x000000ff
        /*0488*/ 	.word	0x000000b0
        /*048c*/ 	.short	0x010a
        /*048e*/ 	.byte	0x2f
	.zero		1


	//   ....[57]....
        /*0490*/ 	.word	0x00003730
        /*0494*/ 	.word	0x000000ff
        /*0498*/ 	.word	0x00000000
        /*049c*/ 	.short	0x010a
        /*049e*/ 	.byte	0x07
	.zero		1


	//   ....[58]....
        /*04a0*/ 	.word	0x00003870
        /*04a4*/ 	.word	0x000000ff
        /*04a8*/ 	.word	0x00000000
        /*04ac*/ 	.short	0x010a
        /*04ae*/ 	.byte	0x06
	.zero		1


	//   ....[59]....
        /*04b0*/ 	.word	0x00003c40
        /*04b4*/ 	.word	0x000000ff
        /*04b8*/ 	.word	0x00000000
        /*04bc*/ 	.short	0x010a
        /*04be*/ 	.byte	0x04
	.zero		1


	//   ....[60]....
        /*04c0*/ 	.word	0x00003cd0
        /*04c4*/ 	.word	0x000000ff
        /*04c8*/ 	.word	0x00000000
        /*04cc*/ 	.short	0x010a
        /*04ce*/ 	.byte	0x05
	.zero		1


	//   ....[61]....
        /*04d0*/ 	.word	0x00003d60
        /*04d4*/ 	.word	0x000000ff
        /*04d8*/ 	.word	0x00000000
        /*04dc*/ 	.short	0x010a
        /*04de*/ 	.byte	0x05
	.zero		1


	//   ....[62]....
        /*04e0*/ 	.word	0x00003df0
        /*04e4*/ 	.word	0x000000ff
        /*04e8*/ 	.word	0x00000000
        /*04ec*/ 	.short	0x010a
        /*04ee*/ 	.byte	0x04
	.zero		1


	//   ....[63]....
        /*04f0*/ 	.word	0x00004300
        /*04f4*/ 	.word	0x00000008
        /*04f8*/ 	.word	0x00000070
        /*04fc*/ 	.short	0x010a
        /*04fe*/ 	.byte	0xff
	.zero		1


	//   ....[64]....
        /*0500*/ 	.word	0x00004470
        /*0504*/ 	.word	0x00000000
        /*0508*/ 	.word	0x00000000
        /*050c*/ 	.short	0x0101
        /*050e*/ 	.byte	0xff
	.zero		1


	//   ....[65]....
        /*0510*/ 	.word	0x00004950
        /*0514*/ 	.word	0x000000ff
        /*0518*/ 	.word	0x00000068
        /*051c*/ 	.short	0x010a
        /*051e*/ 	.byte	0x15
	.zero		1


	//   ....[66]....
        /*0520*/ 	.word	0x00004ae0
        /*0524*/ 	.word	0x000000ff
        /*0528*/ 	.word	0x00000048
        /*052c*/ 	.short	0x010a
        /*052e*/ 	.byte	0x15
	.zero		1


	//   ....[67]....
        /*0530*/ 	.word	0x00004c40
        /*0534*/ 	.word	0x000000ff
        /*0538*/ 	.word	0x00000030
        /*053c*/ 	.short	0x010b
        /*053e*/ 	.byte	0x15
	.zero		1


	//   ....[68]....
        /*0540*/ 	.word	0x00004c60
        /*0544*/ 	.word	0x000000ff
        /*0548*/ 	.word	0x00000000
        /*054c*/ 	.short	0x0101
        /*054e*/ 	.byte	0x04
	.zero		1


	//   ....[69]....
        /*0550*/ 	.word	0x00004c70
        /*0554*/ 	.word	0x000000ff
        /*0558*/ 	.word	0x00000050
        /*055c*/ 	.short	0x010a
        /*055e*/ 	.byte	0x15
	.zero		1


	//   ....[70]....
        /*0560*/ 	.word	0x00004dd0
        /*0564*/ 	.word	0x000000ff
        /*0568*/ 	.word	0x00000038
        /*056c*/ 	.short	0x010b
        /*056e*/ 	.byte	0x15
	.zero		1


	//   ....[71]....
        /*0570*/ 	.word	0x00004df0
        /*0574*/ 	.word	0x000000ff
        /*0578*/ 	.word	0x00000000
        /*057c*/ 	.short	0x0101
        /*057e*/ 	.byte	0x04
	.zero		1


	//   ....[72]....
        /*0580*/ 	.word	0x00004e00
        /*0584*/ 	.word	0x000000ff
        /*0588*/ 	.word	0x00000058
        /*058c*/ 	.short	0x010a
        /*058e*/ 	.byte	0x15
	.zero		1


	//   ....[73]....
        /*0590*/ 	.word	0x00005000
        /*0594*/ 	.word	0x000000ff
        /*0598*/ 	.word	0x00000040
        /*059c*/ 	.short	0x010b
        /*059e*/ 	.byte	0x15
	.zero		1


	//   ....[74]....
        /*05a0*/ 	.word	0x00005010
        /*05a4*/ 	.word	0x000000ff
        /*05a8*/ 	.word	0x00000000
        /*05ac*/ 	.short	0x0101
        /*05ae*/ 	.byte	0x28
	.zero		1


	//   ....[75]....
        /*05b0*/ 	.word	0x00005040
        /*05b4*/ 	.word	0x000000ff
        /*05b8*/ 	.word	0x00000048
        /*05bc*/ 	.short	0x010a
        /*05be*/ 	.byte	0x15
	.zero		1


	//   ....[76]....
        /*05c0*/ 	.word	0x00005060
        /*05c4*/ 	.word	0x000000ff
        /*05c8*/ 	.word	0x00000050
        /*05cc*/ 	.short	0x010a
        /*05ce*/ 	.byte	0x15
	.zero		1


	//   ....[77]....
        /*05d0*/ 	.word	0x000050a0
        /*05d4*/ 	.word	0x00000000
        /*05d8*/ 	.word	0x00000058
        /*05dc*/ 	.short	0x010a
        /*05de*/ 	.byte	0xff
	.zero		1


	//   ....[78]....
        /*05e0*/ 	.word	0x000053c0
        /*05e4*/ 	.word	0x00000008
        /*05e8*/ 	.word	0x00000070
        /*05ec*/ 	.short	0x010a
        /*05ee*/ 	.byte	0xff
	.zero		1


	//   ....[79]....
        /*05f0*/ 	.word	0x00005540
        /*05f4*/ 	.word	0x00000000
        /*05f8*/ 	.word	0x00000000
        /*05fc*/ 	.short	0x0101
        /*05fe*/ 	.byte	0xff
	.zero		1


	//   ....[80]....
        /*0600*/ 	.word	0x00006040
        /*0604*/ 	.word	0x00000003
        /*0608*/ 	.word	0x00000030
        /*060c*/ 	.short	0x010a
        /*060e*/ 	.byte	0xff
	.zero		1


	//   ....[81]....
        /*0610*/ 	.word	0x00006080
        /*0614*/ 	.word	0x0000002a
        /*0618*/ 	.word	0x00000090
        /*061c*/ 	.short	0x010a
        /*061e*/ 	.byte	0xff
	.zero		1


	//   ....[82]....
        /*0620*/ 	.word	0x000061b0
        /*0624*/ 	.word	0x00000003
        /*0628*/ 	.word	0x00000030
        /*062c*/ 	.short	0x010a
        /*062e*/ 	.byte	0xff
	.zero		1


	//   ....[83]....
        /*0630*/ 	.word	0x000062d0
        /*0634*/ 	.word	0x00000000
        /*0638*/ 	.word	0x00000000
        /*063c*/ 	.short	0x0101
        /*063e*/ 	.byte	0xff
	.zero		1


	//   ....[84]....
        /*0640*/ 	.word	0x00006350
        /*0644*/ 	.word	0x0000002a
        /*0648*/ 	.word	0x00000090
        /*064c*/ 	.short	0x010a
        /*064e*/ 	.byte	0xff
	.zero		1


	//   ....[85]....
        /*0650*/ 	.word	0x00006f40
        /*0654*/ 	.word	0x00000004
        /*0658*/ 	.word	0x00000030
        /*065c*/ 	.short	0x010a
        /*065e*/ 	.byte	0xff
	.zero		1


	//   ....[86]....
        /*0660*/ 	.word	0x00007000
        /*0664*/ 	.word	0x00000004
        /*0668*/ 	.word	0x00000030
        /*066c*/ 	.short	0x010a
        /*066e*/ 	.byte	0xff
	.zero		1


	//   ....[87]....
        /*0670*/ 	.word	0x00007120
        /*0674*/ 	.word	0x00000000
        /*0678*/ 	.word	0x00000000
        /*067c*/ 	.short	0x0101
        /*067e*/ 	.byte	0xff
	.zero		1


	//   ....[88]....
        /*0680*/ 	.word	0x00007d70
        /*0684*/ 	.word	0x00000003
        /*0688*/ 	.word	0x00000030
        /*068c*/ 	.short	0x010a
        /*068e*/ 	.byte	0xff
	.zero		1


	//   ....[89]....
        /*0690*/ 	.word	0x00007e30
        /*0694*/ 	.word	0x00000003
        /*0698*/ 	.word	0x00000030
        /*069c*/ 	.short	0x010a
        /*069e*/ 	.byte	0xff
	.zero		1


	//   ....[90]....
        /*06a0*/ 	.word	0x00007f50
        /*06a4*/ 	.word	0x00000000
        /*06a8*/ 	.word	0x00000000
        /*06ac*/ 	.short	0x0101
        /*06ae*/ 	.byte	0xff
	.zero		1


	//   ....[91]....
        /*06b0*/ 	.word	0x00008370
        /*06b4*/ 	.word	0x000000ff
        /*06b8*/ 	.word	0x00000000
        /*06bc*/ 	.short	0x0101
        /*06be*/ 	.byte	0x04
	.zero		1


	//   ....[92]....
        /*06c0*/ 	.word	0x00008d10
        /*06c4*/ 	.word	0x00000000
        /*06c8*/ 	.word	0x000000e0
        /*06cc*/ 	.short	0x010a
        /*06ce*/ 	.byte	0xff
	.zero		1


	//   ....[93]....
        /*06d0*/ 	.word	0x00008d70
        /*06d4*/ 	.word	0x00000000
        /*06d8*/ 	.word	0x00000018
        /*06dc*/ 	.short	0x010a
        /*06de*/ 	.byte	0xff
	.zero		1


	//   ....[94]....
        /*06e0*/ 	.word	0x00008dd0
        /*06e4*/ 	.word	0x00000000
        /*06e8*/ 	.word	0x00000018
        /*06ec*/ 	.short	0x010a
        /*06ee*/ 	.byte	0xff
	.zero		1


	//   ....[95]....
        /*06f0*/ 	.word	0x00008e20
        /*06f4*/ 	.word	0x00000003
        /*06f8*/ 	.word	0x00000070
        /*06fc*/ 	.short	0x010a
        /*06fe*/ 	.byte	0xff
	.zero		1


	//   ....[96]....
        /*0700*/ 	.word	0x00008e80
        /*0704*/ 	.word	0x00000000
        /*0708*/ 	.word	0x00000000
        /*070c*/ 	.short	0x010a
        /*070e*/ 	.byte	0xff
	.zero		1


	//   ....[97]....
        /*0710*/ 	.word	0x00008ee0
        /*0714*/ 	.word	0x00000000
        /*0718*/ 	.word	0x00000000
        /*071c*/ 	.short	0x010a
        /*071e*/ 	.byte	0xff
	.zero		1


	//   ....[98]....
        /*0720*/ 	.word	0x00008f30
        /*0724*/ 	.word	0x00000002
        /*0728*/ 	.word	0x000000d0
        /*072c*/ 	.short	0x010a
        /*072e*/ 	.byte	0xff
	.zero		1


	//   ....[99]....
        /*0730*/ 	.word	0x00008f90
        /*0734*/ 	.word	0x00000002
        /*0738*/ 	.word	0x00000080
        /*073c*/ 	.short	0x010a
        /*073e*/ 	.byte	0xff
	.zero		1


	//   ....[100]....
        /*0740*/ 	.word	0x00008fe0
        /*0744*/ 	.word	0x00000002
        /*0748*/ 	.word	0x00000070
        /*074c*/ 	.short	0x010a
        /*074e*/ 	.byte	0xff
	.zero		1


	//   ....[101]....
        /*0750*/ 	.word	0x00009040
        /*0754*/ 	.word	0x00000000
        /*0758*/ 	.word	0x00000080
        /*075c*/ 	.short	0x010a
        /*075e*/ 	.byte	0xff
	.zero		1


	//   ....[102]....
        /*0760*/ 	.word	0x00009090
        /*0764*/ 	.word	0x00000000
        /*0768*/ 	.word	0x00000070
        /*076c*/ 	.short	0x010a
        /*076e*/ 	.byte	0xff
	.zero		1


	//   ....[103]....
        /*0770*/ 	.word	0x000090f0
        /*0774*/ 	.word	0x00000002
        /*0778*/ 	.word	0x000000b0
        /*077c*/ 	.short	0x010a
        /*077e*/ 	.byte	0xff
	.zero		1


	//   ....[104]....
        /*0780*/ 	.word	0x00009150
        /*0784*/ 	.word	0x00000000
        /*0788*/ 	.word	0x00000000
        /*078c*/ 	.short	0x010a
        /*078e*/ 	.byte	0xff
	.zero		1


	//   ....[105]....
        /*0790*/ 	.word	0x000091b0
        /*0794*/ 	.word	0x00000000
        /*0798*/ 	.word	0x00000000
        /*079c*/ 	.short	0x010a
        /*079e*/ 	.byte	0xff
	.zero		1


	//   ....[106]....
        /*07a0*/ 	.word	0x00009210
        /*07a4*/ 	.word	0x00000000
        /*07a8*/ 	.word	0x00000000
        /*07ac*/ 	.short	0x010a
        /*07ae*/ 	.byte	0xff
	.zero		1


	//   ....[107]....
        /*07b0*/ 	.word	0x00009270
        /*07b4*/ 	.word	0x00000000
        /*07b8*/ 	.word	0x00000000
        /*07bc*/ 	.short	0x010a
        /*07be*/ 	.byte	0xff
	.zero		1


	//   ....[108]....
        /*07c0*/ 	.word	0x000092d0
        /*07c4*/ 	.word	0x00000000
        /*07c8*/ 	.word	0x00000000
        /*07cc*/ 	.short	0x010a
        /*07ce*/ 	.byte	0xff
	.zero		1


	//   ....[109]....
        /*07d0*/ 	.word	0x00009320
        /*07d4*/ 	.word	0x00000008
        /*07d8*/ 	.word	0x00000070
        /*07dc*/ 	.short	0x010a
        /*07de*/ 	.byte	0xff
	.zero		1


	//   ....[110]....
        /*07e0*/ 	.word	0x00009380
        /*07e4*/ 	.word	0x00000000
        /*07e8*/ 	.word	0x00000068
        /*07ec*/ 	.short	0x010a
        /*07ee*/ 	.byte	0xff
	.zero		1


	//   ....[111]....
        /*07f0*/ 	.word	0x000093e0
        /*07f4*/ 	.word	0x00000000
        /*07f8*/ 	.word	0x00000048
        /*07fc*/ 	.short	0x010a
        /*07fe*/ 	.byte	0xff
	.zero		1


	//   ....[112]....
        /*0800*/ 	.word	0x00009440
        /*0804*/ 	.word	0x00000000
        /*0808*/ 	.word	0x00000050
        /*080c*/ 	.short	0x010a
        /*080e*/ 	.byte	0xff
	.zero		1


	//   ....[113]....
        /*0810*/ 	.word	0x000094a0
        /*0814*/ 	.word	0x00000000
        /*0818*/ 	.word	0x00000058
        /*081c*/ 	.short	0x010a
        /*081e*/ 	.byte	0xff
	.zero		1


	//   ....[114]....
        /*0820*/ 	.word	0x00009500
        /*0824*/ 	.word	0x00000000
        /*0828*/ 	.word	0x00000048
        /*082c*/ 	.short	0x010a
        /*082e*/ 	.byte	0xff
	.zero		1


	//   ....[115]....
        /*0830*/ 	.word	0x00009560
        /*0834*/ 	.word	0x00000000
        /*0838*/ 	.word	0x00000050
        /*083c*/ 	.short	0x010a
        /*083e*/ 	.byte	0xff
	.zero		1


	//   ....[116]....
        /*0840*/ 	.word	0x000095b0
        /*0844*/ 	.word	0x00000008
        /*0848*/ 	.word	0x00000070
        /*084c*/ 	.short	0x010a
        /*084e*/ 	.byte	0xff
	.zero		1


	//   ....[117]....
        /*0850*/ 	.word	0x00009600
        /*0854*/ 	.word	0x00000003
        /*0858*/ 	.word	0x00000030
        /*085c*/ 	.short	0x010a
        /*085e*/ 	.byte	0xff
	.zero		1


	//   ....[118]....
        /*0860*/ 	.word	0x00009650
        /*0864*/ 	.word	0x0000002a
        /*0868*/ 	.word	0x00000090
        /*086c*/ 	.short	0x010a
        /*086e*/ 	.byte	0xff
	.zero		1


	//   ....[119]....
        /*0870*/ 	.word	0x000096a0
        /*0874*/ 	.word	0x00000004
        /*0878*/ 	.word	0x00000030
        /*087c*/ 	.short	0x010a
        /*087e*/ 	.byte	0xff
	.zero		1


	//   ....[120]....
        /*0880*/ 	.word	0x000096f0
        /*0884*/ 	.word	0x00000003
        /*0888*/ 	.word	0x00000030
        /*088c*/ 	.short	0x010a
        /*088e*/ 	.byte	0xff
	.zero		1


	//----- nvinfo : EIATTR_NUM_MBARRIERS
	.align		4
.L_48:
        /*0890*/ 	.byte	0x03, 0x38
        /*0892*/ 	.short	0x001e


	//----- nvinfo : EIATTR_EXIT_INSTR_OFFSETS
	.align		4
        /*0894*/ 	.byte	0x04, 0x1c
        /*0896*/ 	.short	(.L_50 - .L_49)


	//   ....[0]....
.L_49:
        /*0898*/ 	.word	0x000029e0


	//   ....[1]....
        /*089c*/ 	.word	0x00002ed0


	//   ....[2]....
        /*08a0*/ 	.word	0x00002f30


	//   ....[3]....
        /*08a4*/ 	.word	0x00004050


	//   ....[4]....
        /*08a8*/ 	.word	0x000050d0


	//   ....[5]....
        /*08ac*/ 	.word	0x00005110


	//   ....[6]....
        /*08b0*/ 	.word	0x00008d00


	//----- nvinfo : EIATTR_MAX_THREADS
	.align		4
.L_50:
        /*08b4*/ 	.byte	0x04, 0x05
        /*08b6*/ 	.short	(.L_52 - .L_51)
.L_51:
        /*08b8*/ 	.word	0x00000100
        /*08bc*/ 	.word	0x00000001
        /*08c0*/ 	.word	0x00000001


	//----- nvinfo : EIATTR_CRS_STACK_SIZE
	.align		4
.L_52:
        /*08c4*/ 	.byte	0x04, 0x1e
        /*08c6*/ 	.short	(.L_54 - .L_53)
.L_53:
        /*08c8*/ 	.word	0x00000000


	//----- nvinfo : EIATTR_CBANK_PARAM_SIZE
	.align		4
.L_54:
        /*08cc*/ 	.byte	0x03, 0x19
        /*08ce*/ 	.short	0x0800


	//----- nvinfo : EIATTR_PARAM_CBANK
	.align		4
        /*08d0*/ 	.byte	0x04, 0x0a
        /*08d2*/ 	.short	(.L_56 - .L_55)
	.align		4
.L_55:
        /*08d4*/ 	.word	index@(.nv.constant0._ZN7cutlass13device_kernelINS_4gemm6kernel13GemmUniversalIN4cute5tupleIJiiiiEEENS1_10collective13CollectiveMmaINS1_35MainloopSm100TmaUmmaWarpSpecializedILi3ELi2ELi4ENS5_IJNS4_1CILi2EEENSA_ILi1EEESC_EEEEENS5_IJNSA_ILi64EEENSA_ILi192EEENSA_ILi256EEEEEEaNS5_IJlSC_lEEEaSJ_NS4_8TiledMMAINS4_8MMA_AtomIJNS4_15SM100_MMA_S8_SSIaaiLi64ELi192ELNS4_4UMMA5MajorE0ELSO_0ELNSN_8SaturateE0EEEEEENS4_6LayoutINS5_IJSC_SC_SC_EEENS5_IJNSA_ILi0EEESU_SU_EEEEENS5_IJNS4_10UnderscoreESX_SX_EEEEENS4_13SM90_TMA_LOADENS4_14ComposedLayoutINS4_7SwizzleILi3ELi4ELi3EEENS4_18smem_ptr_flag_bitsILi8EEENSS_INS5_IJNSA_ILi8EEENSA_ILi128EEEEEENS5_IJS17_SC_EEEEEEEvNS4_8identityENS4_23SM90_TMA_LOAD_MULTICASTES1B_vS1C_EENS_8epilogue10collective18CollectiveEpilogueINS1F_23Sm100TmaWarpSpecializedILi3ELi2ELi32ELb0ELb0EEEJSI_NS5_IJNSS_ISF_SC_EES1K_EEEaSJ_aSJ_NS1F_6fusion15FusionCallbacksIS1J_NS1M_17LinearCombinationIaiaiLNS_15FloatRoundStyleE2EEESI_S1L_JEEENS4_5SM1004TMEM4LOAD26SM100_TMEM_LOAD_16dp32b32xES10_NS11_INS12_ILi2ELi4ELi3EEES15_NSS_INS5_IJS16_SF_EEENS5_IJSF_SC_EEEEEEENS4_39AutoVectorizingCopyWithAssumedAlignmentILi128EEENS4_14SM90_TMA_STOREES20_S22_S22_EEEvvEEEEvNT_6ParamsE)
        /*08d8*/ 	.short	0x0380
        /*08da*/ 	.short	0x0800


	//----- nvinfo : EIATTR_SW_WAR
	.align		4
.L_56:
        /*08dc*/ 	.byte	0x04, 0x36
        /*08de*/ 	.short	(.L_58 - .L_57)
.L_57:
        /*08e0*/ 	.word	0x00000008
.L_58:


//--------------------- .nv.callgraph             --------------------------
	.section	.nv.callgraph,"",@"SHT_CUDA_CALLGRAPH"
	.align	4
	.sectionentsize	8
	.align		4
        /*0000*/ 	.word	0x00000000
	.align		4
        /*0004*/ 	.word	0xffffffff
	.align		4
        /*0008*/ 	.word	index@(_ZN7cutlass13device_kernelINS_4gemm6kernel13GemmUniversalIN4cute5tupleIJiiiiEEENS1_10collective13CollectiveMmaINS1_35MainloopSm100TmaUmmaWarpSpecializedILi3ELi2ELi4ENS5_IJNS4_1CILi2EEENSA_ILi1EEESC_EEEEENS5_IJNSA_ILi64EEENSA_ILi192EEENSA_ILi256EEEEEEaNS5_IJlSC_lEEEaSJ_NS4_8TiledMMAINS4_8MMA_AtomIJNS4_15SM100_MMA_S8_SSIaaiLi64ELi192ELNS4_4UMMA5MajorE0ELSO_0ELNSN_8SaturateE0EEEEEENS4_6LayoutINS5_IJSC_SC_SC_EEENS5_IJNSA_ILi0EEESU_SU_EEEEENS5_IJNS4_10UnderscoreESX_SX_EEEEENS4_13SM90_TMA_LOADENS4_14ComposedLayoutINS4_7SwizzleILi3ELi4ELi3EEENS4_18smem_ptr_flag_bitsILi8EEENSS_INS5_IJNSA_ILi8EEENSA_ILi128EEEEEENS5_IJS17_SC_EEEEEEEvNS4_8identityENS4_23SM90_TMA_LOAD_MULTICASTES1B_vS1C_EENS_8epilogue10collective18CollectiveEpilogueINS1F_23Sm100TmaWarpSpecializedILi3ELi2ELi32ELb0ELb0EEEJSI_NS5_IJNSS_ISF_SC_EES1K_EEEaSJ_aSJ_NS1F_6fusion15FusionCallbacksIS1J_NS1M_17LinearCombinationIaiaiLNS_15FloatRoundStyleE2EEESI_S1L_JEEENS4_5SM1004TMEM4LOAD26SM100_TMEM_LOAD_16dp32b32xES10_NS11_INS12_ILi2ELi4ELi3EEES15_NSS_INS5_IJS16_SF_EEENS5_IJSF_SC_EEEEEEENS4_39AutoVectorizingCopyWithAssumedAlignmentILi128EEENS4_14SM90_TMA_STOREES20_S22_S22_EEEvvEEEEvNT_6ParamsE)
	.align		4
        /*000c*/ 	.word	index@(__assertfail)
	.align		4
        /*0010*/ 	.word	0x00000000
	.align		4
        /*0014*/ 	.word	0xfffffffe
	.align		4
        /*0018*/ 	.word	0x00000000
	.align		4
        /*001c*/ 	.word	0xfffffffd
	.align		4
        /*0020*/ 	.word	0x00000000
	.align		4
        /*0024*/ 	.word	0xfffffffc


//--------------------- .nv.constant4             --------------------------
	.section	.nv.constant4,"a",@progbits
	.align	8
	.align		8
.nv.constant4:
        /*0000*/ 	.dword	__assertfail
	.align		8
        /*0008*/ 	.dword	__unnamed_1
	.align		8
        /*0010*/ 	.dword	__unnamed_2
	.align		8
        /*0018*/ 	.dword	__unnamed_3
	.align		8
        /*0020*/ 	.dword	_ZN40_INTERNAL_149a0b25_4_k_cu_b8ac8312_335854cuda3std3__45__cpo5beginE
	.align		8
        /*0028*/ 	.dword	_ZN40_INTERNAL_149a0b25_4_k_cu_b8ac8312_335854cuda3std3__45__cpo3endE
	.align		8
        /*0030*/ 	.dword	_ZN40_INTERNAL_149a0b25_4_k_cu_b8ac8312_335854cuda3std3__45__cpo6cbeginE
	.align		8
        /*0038*/ 	.dword	_ZN40_INTERNAL_149a0b25_4_k_cu_b8ac8312_335854cuda3std3__45__cpo4cendE
	.align		8
        /*0040*/ 	.dword	_ZN40_INTERNAL_149a0b25_4_k_cu_b8ac8312_335854cuda3std3__442_GLOBAL__N__149a0b25_4_k_cu_b8ac8312_335856ignoreE
	.align		8
        /*0048*/ 	.dword	_ZN40_INTERNAL_149a0b25_4_k_cu_b8ac8312_335854cuda3std3__419piecewise_constructE
	.align		8
        /*0050*/ 	.dword	_ZN40_INTERNAL_149a0b25_4_k_cu_b8ac8312_335854cuda3std3__48in_placeE
	.align		8
        /*0058*/ 	.dword	_ZN40_INTERNAL_149a0b25_4_k_cu_b8ac8312_335854cuda3std6ranges3__45__cpo4swapE
	.align		8
        /*0060*/ 	.dword	_ZN40_INTERNAL_149a0b25_4_k_cu_b8ac8312_335854cuda3std6ranges3__45__cpo9iter_moveE
	.align		8
        /*0068*/ 	.dword	_ZN40_INTERNAL_149a0b25_4_k_cu_b8ac8312_335854cute7productE
	.align		8
        /*0070*/ 	.dword	_ZN40_INTERNAL_149a0b25_4_k_cu_b8ac8312_335854cute1_E
	.align		8
        /*0078*/ 	.dword	$str$25
	.align		8
        /*0080*/ 	.dword	$str$26
	.align		8
        /*0088*/ 	.dword	$str$27
	.align		8
        /*0090*/ 	.dword	$str$28


//--------------------- .text._ZN7cutlass13device_kernelINS_4gemm6kernel13GemmUniversalIN4cute5tupleIJiiiiEEENS1_10collective13CollectiveMmaINS1_35MainloopSm100TmaUmmaWarpSpecializedILi3ELi2ELi4ENS5_IJNS4_1CILi2EEENSA_ILi1EEESC_EEEEENS5_IJNSA_ILi64EEENSA_ILi192EEENSA_ILi256EEEEEEaNS5_IJlSC_lEEEaSJ_NS4_8TiledMMAINS4_8MMA_AtomIJNS4_15SM100_MMA_S8_SSIaaiLi64ELi192ELNS4_4UMMA5MajorE0ELSO_0ELNSN_8SaturateE0EEEEEENS4_6LayoutINS5_IJSC_SC_SC_EEENS5_IJNSA_ILi0EEESU_SU_EEEEENS5_IJNS4_10UnderscoreESX_SX_EEEEENS4_13SM90_TMA_LOADENS4_14ComposedLayoutINS4_7SwizzleILi3ELi4ELi3EEENS4_18smem_ptr_flag_bitsILi8EEENSS_INS5_IJNSA_ILi8EEENSA_ILi128EEEEEENS5_IJS17_SC_EEEEEEEvNS4_8identityENS4_23SM90_TMA_LOAD_MULTICASTES1B_vS1C_EENS_8epilogue10collective18CollectiveEpilogueINS1F_23Sm100TmaWarpSpecializedILi3ELi2ELi32ELb0ELb0EEEJSI_NS5_IJNSS_ISF_SC_EES1K_EEEaSJ_aSJ_NS1F_6fusion15FusionCallbacksIS1J_NS1M_17LinearCombinationIaiaiLNS_15FloatRoundStyleE2EEESI_S1L_JEEENS4_5SM1004TMEM4LOAD26SM100_TMEM_LOAD_16dp32b32xES10_NS11_INS12_ILi2ELi4ELi3EEES15_NSS_INS5_IJS16_SF_EEENS5_IJSF_SC_EEEEEEENS4_39AutoVectorizingCopyWithAssumedAlignmentILi128EEENS4_14SM90_TMA_STOREES20_S22_S22_EEEvvEEEEvNT_6ParamsE --------------------------
	.section	.text._ZN7cutlass13device_kernelINS_4gemm6kernel13GemmUniversalIN4cute5tupleIJiiiiEEENS1_10collective13CollectiveMmaINS1_35MainloopSm100TmaUmmaWarpSpecializedILi3ELi2ELi4ENS5_IJNS4_1CILi2EEENSA_ILi1EEESC_EEEEENS5_IJNSA_ILi64EEENSA_ILi192EEENSA_ILi256EEEEEEaNS5_IJlSC_lEEEaSJ_NS4_8TiledMMAINS4_8MMA_AtomIJNS4_15SM100_MMA_S8_SSIaaiLi64ELi192ELNS4_4UMMA5MajorE0ELSO_0ELNSN_8SaturateE0EEEEEENS4_6LayoutINS5_IJSC_SC_SC_EEENS5_IJNSA_ILi0EEESU_SU_EEEEENS5_IJNS4_10UnderscoreESX_SX_EEEEENS4_13SM90_TMA_LOADENS4_14ComposedLayoutINS4_7SwizzleILi3ELi4ELi3EEENS4_18smem_ptr_flag_bitsILi8EEENSS_INS5_IJNSA_ILi8EEENSA_ILi128EEEEEENS5_IJS17_SC_EEEEEEEvNS4_8identityENS4_23SM90_TMA_LOAD_MULTICASTES1B_vS1C_EENS_8epilogue10collective18CollectiveEpilogueINS1F_23Sm100TmaWarpSpecializedILi3ELi2ELi32ELb0ELb0EEEJSI_NS5_IJNSS_ISF_SC_EES1K_EEEaSJ_aSJ_NS1F_6fusion15FusionCallbacksIS1J_NS1M_17LinearCombinationIaiaiLNS_15FloatRoundStyleE2EEESI_S1L_JEEENS4_5SM1004TMEM4LOAD26SM100_TMEM_LOAD_16dp32b32xES10_NS11_INS12_ILi2ELi4ELi3EEES15_NSS_INS5_IJS16_SF_EEENS5_IJSF_SC_EEEEEEENS4_39AutoVectorizingCopyWithAssumedAlignmentILi128EEENS4_14SM90_TMA_STOREES20_S22_S22_EEEvvEEEEvNT_6ParamsE,"ax",@progbits
	.align	128
.text._ZN7cutlass13device_kernelINS_4gemm6kernel13GemmUniversalIN4cute5tupleIJiiiiEEENS1_10collective13CollectiveMmaINS1_35MainloopSm100TmaUmmaWarpSpecializedILi3ELi2ELi4ENS5_IJNS4_1CILi2EEENSA_ILi1EEESC_EEEEENS5_IJNSA_ILi64EEENSA_ILi192EEENSA_ILi256EEEEEEaNS5_IJlSC_lEEEaSJ_NS4_8TiledMMAINS4_8MMA_AtomIJNS4_15SM100_MMA_S8_SSIaaiLi64ELi192ELNS4_4UMMA5MajorE0ELSO_0ELNSN_8SaturateE0EEEEEENS4_6LayoutINS5_IJSC_SC_SC_EEENS5_IJNSA_ILi0EEESU_SU_EEEEENS5_IJNS4_10UnderscoreESX_SX_EEEEENS4_13SM90_TMA_LOADENS4_14ComposedLayoutINS4_7SwizzleILi3ELi4ELi3EEENS4_18smem_ptr_flag_bitsILi8EEENSS_INS5_IJNSA_ILi8EEENSA_ILi128EEEEEENS5_IJS17_SC_EEEEEEEvNS4_8identityENS4_23SM90_TMA_LOAD_MULTICASTES1B_vS1C_EENS_8epilogue10collective18CollectiveEpilogueINS1F_23Sm100TmaWarpSpecializedILi3ELi2ELi32ELb0ELb0EEEJSI_NS5_IJNSS_ISF_SC_EES1K_EEEaSJ_aSJ_NS1F_6fusion15FusionCallbacksIS1J_NS1M_17LinearCombinationIaiaiLNS_15FloatRoundStyleE2EEESI_S1L_JEEENS4_5SM1004TMEM4LOAD26SM100_TMEM_LOAD_16dp32b32xES10_NS11_INS12_ILi2ELi4ELi3EEES15_NSS_INS5_IJS16_SF_EEENS5_IJSF_SC_EEEEEEENS4_39AutoVectorizingCopyWithAssumedAlignmentILi128EEENS4_14SM90_TMA_STOREES20_S22_S22_EEEvvEEEEvNT_6ParamsE:
        .type           _ZN7cutlass13device_kernelINS_4gemm6kernel13GemmUniversalIN4cute5tupleIJiiiiEEENS1_10collective13CollectiveMmaINS1_35MainloopSm100TmaUmmaWarpSpecializedILi3ELi2ELi4ENS5_IJNS4_1CILi2EEENSA_ILi1EEESC_EEEEENS5_IJNSA_ILi64EEENSA_ILi192EEENSA_ILi256EEEEEEaNS5_IJlSC_lEEEaSJ_NS4_8TiledMMAINS4_8MMA_AtomIJNS4_15SM100_MMA_S8_SSIaaiLi64ELi192ELNS4_4UMMA5MajorE0ELSO_0ELNSN_8SaturateE0EEEEEENS4_6LayoutINS5_IJSC_SC_SC_EEENS5_IJNSA_ILi0EEESU_SU_EEEEENS5_IJNS4_10UnderscoreESX_SX_EEEEENS4_13SM90_TMA_LOADENS4_14ComposedLayoutINS4_7SwizzleILi3ELi4ELi3EEENS4_18smem_ptr_flag_bitsILi8EEENSS_INS5_IJNSA_ILi8EEENSA_ILi128EEEEEENS5_IJS17_SC_EEEEEEEvNS4_8identityENS4_23SM90_TMA_LOAD_MULTICASTES1B_vS1C_EENS_8epilogue10collective18CollectiveEpilogueINS1F_23Sm100TmaWarpSpecializedILi3ELi2ELi32ELb0ELb0EEEJSI_NS5_IJNSS_ISF_SC_EES1K_EEEaSJ_aSJ_NS1F_6fusion15FusionCallbacksIS1J_NS1M_17LinearCombinationIaiaiLNS_15FloatRoundStyleE2EEESI_S1L_JEEENS4_5SM1004TMEM4LOAD26SM100_TMEM_LOAD_16dp32b32xES10_NS11_INS12_ILi2ELi4ELi3EEES15_NSS_INS5_IJS16_SF_EEENS5_IJSF_SC_EEEEEEENS4_39AutoVectorizingCopyWithAssumedAlignmentILi128EEENS4_14SM90_TMA_STOREES20_S22_S22_EEEvvEEEEvNT_6ParamsE,@function
        .size           _ZN7cutlass13device_kernelINS_4gemm6kernel13GemmUniversalIN4cute5tupleIJiiiiEEENS1_10collective13CollectiveMmaINS1_35MainloopSm100TmaUmmaWarpSpecializedILi3ELi2ELi4ENS5_IJNS4_1CILi2EEENSA_ILi1EEESC_EEEEENS5_IJNSA_ILi64EEENSA_ILi192EEENSA_ILi256EEEEEEaNS5_IJlSC_lEEEaSJ_NS4_8TiledMMAINS4_8MMA_AtomIJNS4_15SM100_MMA_S8_SSIaaiLi64ELi192ELNS4_4UMMA5MajorE0ELSO_0ELNSN_8SaturateE0EEEEEENS4_6LayoutINS5_IJSC_SC_SC_EEENS5_IJNSA_ILi0EEESU_SU_EEEEENS5_IJNS4_10UnderscoreESX_SX_EEEEENS4_13SM90_TMA_LOADENS4_14ComposedLayoutINS4_7SwizzleILi3ELi4ELi3EEENS4_18smem_ptr_flag_bitsILi8EEENSS_INS5_IJNSA_ILi8EEENSA_ILi128EEEEEENS5_IJS17_SC_EEEEEEEvNS4_8identityENS4_23SM90_TMA_LOAD_MULTICASTES1B_vS1C_EENS_8epilogue10collective18CollectiveEpilogueINS1F_23Sm100TmaWarpSpecializedILi3ELi2ELi32ELb0ELb0EEEJSI_NS5_IJNSS_ISF_SC_EES1K_EEEaSJ_aSJ_NS1F_6fusion15FusionCallbacksIS1J_NS1M_17LinearCombinationIaiaiLNS_15FloatRoundStyleE2EEESI_S1L_JEEENS4_5SM1004TMEM4LOAD26SM100_TMEM_LOAD_16dp32b32xES10_NS11_INS12_ILi2ELi4ELi3EEES15_NSS_INS5_IJS16_SF_EEENS5_IJSF_SC_EEEEEEENS4_39AutoVectorizingCopyWithAssumedAlignmentILi128EEENS4_14SM90_TMA_STOREES20_S22_S22_EEEvvEEEEvNT_6ParamsE,(.L_x_165 - _ZN7cutlass13device_kernelINS_4gemm6kernel13GemmUniversalIN4cute5tupleIJiiiiEEENS1_10collective13CollectiveMmaINS1_35MainloopSm100TmaUmmaWarpSpecializedILi3ELi2ELi4ENS5_IJNS4_1CILi2EEENSA_ILi1EEESC_EEEEENS5_IJNSA_ILi64EEENSA_ILi192EEENSA_ILi256EEEEEEaNS5_IJlSC_lEEEaSJ_NS4_8TiledMMAINS4_8MMA_AtomIJNS4_15SM100_MMA_S8_SSIaaiLi64ELi192ELNS4_4UMMA5MajorE0ELSO_0ELNSN_8SaturateE0EEEEEENS4_6LayoutINS5_IJSC_SC_SC_EEENS5_IJNSA_ILi0EEESU_SU_EEEEENS5_IJNS4_10UnderscoreESX_SX_EEEEENS4_13SM90_TMA_LOADENS4_14ComposedLayoutINS4_7SwizzleILi3ELi4ELi3EEENS4_18smem_ptr_flag_bitsILi8EEENSS_INS5_IJNSA_ILi8EEENSA_ILi128EEEEEENS5_IJS17_SC_EEEEEEEvNS4_8identityENS4_23SM90_TMA_LOAD_MULTICASTES1B_vS1C_EENS_8epilogue10collective18CollectiveEpilogueINS1F_23Sm100TmaWarpSpecializedILi3ELi2ELi32ELb0ELb0EEEJSI_NS5_IJNSS_ISF_SC_EES1K_EEEaSJ_aSJ_NS1F_6fusion15FusionCallbacksIS1J_NS1M_17LinearCombinationIaiaiLNS_15FloatRoundStyleE2EEESI_S1L_JEEENS4_5SM1004TMEM4LOAD26SM100_TMEM_LOAD_16dp32b32xES10_NS11_INS12_ILi2ELi4ELi3EEES15_NSS_INS5_IJS16_SF_EEENS5_IJSF_SC_EEEEEEENS4_39AutoVectorizingCopyWithAssumedAlignmentILi128EEENS4_14SM90_TMA_STOREES20_S22_S22_EEEvvEEEEvNT_6ParamsE)
        .other          _ZN7cutlass13device_kernelINS_4gemm6kernel13GemmUniversalIN4cute5tupleIJiiiiEEENS1_10collective13CollectiveMmaINS1_35MainloopSm100TmaUmmaWarpSpecializedILi3ELi2ELi4ENS5_IJNS4_1CILi2EEENSA_ILi1EEESC_EEEEENS5_IJNSA_ILi64EEENSA_ILi192EEENSA_ILi256EEEEEEaNS5_IJlSC_lEEEaSJ_NS4_8TiledMMAINS4_8MMA_AtomIJNS4_15SM100_MMA_S8_SSIaaiLi64ELi192ELNS4_4UMMA5MajorE0ELSO_0ELNSN_8SaturateE0EEEEEENS4_6LayoutINS5_IJSC_SC_SC_EEENS5_IJNSA_ILi0EEESU_SU_EEEEENS5_IJNS4_10UnderscoreESX_SX_EEEEENS4_13SM90_TMA_LOADENS4_14ComposedLayoutINS4_7SwizzleILi3ELi4ELi3EEENS4_18smem_ptr_flag_bitsILi8EEENSS_INS5_IJNSA_ILi8EEENSA_ILi128EEEEEENS5_IJS17_SC_EEEEEEEvNS4_8identityENS4_23SM90_TMA_LOAD_MULTICASTES1B_vS1C_EENS_8epilogue10collective18CollectiveEpilogueINS1F_23Sm100TmaWarpSpecializedILi3ELi2ELi32ELb0ELb0EEEJSI_NS5_IJNSS_ISF_SC_EES1K_EEEaSJ_aSJ_NS1F_6fusion15FusionCallbacksIS1J_NS1M_17LinearCombinationIaiaiLNS_15FloatRoundStyleE2EEESI_S1L_JEEENS4_5SM1004TMEM4LOAD26SM100_TMEM_LOAD_16dp32b32xES10_NS11_INS12_ILi2ELi4ELi3EEES15_NSS_INS5_IJS16_SF_EEENS5_IJSF_SC_EEEEEEENS4_39AutoVectorizingCopyWithAssumedAlignmentILi128EEENS4_14SM90_TMA_STOREES20_S22_S22_EEEvvEEEEvNT_6ParamsE,@"STO_CUDA_ENTRY STV_DEFAULT"
_ZN7cutlass13device_kernelINS_4gemm6kernel13GemmUniversalIN4cute5tupleIJiiiiEEENS1_10collective13CollectiveMmaINS1_35MainloopSm100TmaUmmaWarpSpecializedILi3ELi2ELi4ENS5_IJNS4_1CILi2EEENSA_ILi1EEESC_EEEEENS5_IJNSA_ILi64EEENSA_ILi192EEENSA_ILi256EEEEEEaNS5_IJlSC_lEEEaSJ_NS4_8TiledMMAINS4_8MMA_AtomIJNS4_15SM100_MMA_S8_SSIaaiLi64ELi192ELNS4_4UMMA5MajorE0ELSO_0ELNSN_8SaturateE0EEEEEENS4_6LayoutINS5_IJSC_SC_SC_EEENS5_IJNSA_ILi0EEESU_SU_EEEEENS5_IJNS4_10UnderscoreESX_SX_EEEEENS4_13SM90_TMA_LOADENS4_14ComposedLayoutINS4_7SwizzleILi3ELi4ELi3EEENS4_18smem_ptr_flag_bitsILi8EEENSS_INS5_IJNSA_ILi8EEENSA_ILi128EEEEEENS5_IJS17_SC_EEEEEEEvNS4_8identityENS4_23SM90_TMA_LOAD_MULTICASTES1B_vS1C_EENS_8epilogue10collective18CollectiveEpilogueINS1F_23Sm100TmaWarpSpecializedILi3ELi2ELi32ELb0ELb0EEEJSI_NS5_IJNSS_ISF_SC_EES1K_EEEaSJ_aSJ_NS1F_6fusion15FusionCallbacksIS1J_NS1M_17LinearCombinationIaiaiLNS_15FloatRoundStyleE2EEESI_S1L_JEEENS4_5SM1004TMEM4LOAD26SM100_TMEM_LOAD_16dp32b32xES10_NS11_INS12_ILi2ELi4ELi3EEES15_NSS_INS5_IJS16_SF_EEENS5_IJSF_SC_EEEEEEENS4_39AutoVectorizingCopyWithAssumedAlignmentILi128EEENS4_14SM90_TMA_STOREES20_S22_S22_EEEvvEEEEvNT_6ParamsE:
[----:B------:R-:W1:Y:S01]  /*0000*/  LDC R1, c[0x0][0x37c] ;  /* 0x0000df00ff017b82 */ /* 0x000e620000000800 */
[----:B------:R-:W2:Y:S01]  /*0010*/  S2R R88, SR_TID.X ;  /* 0x0000000000587919 */ /* 0x000ea20000002100 */
[----:B------:R-:W3:Y:S01]  /*0020*/  LDCU.64 UR8, c[0x0][0x890] ;  /* 0x00011200ff0877ac */ /* 0x000ee20008000a00 */
[----:B------:R-:W-:Y:S02]  /*0030*/  PRMT R77, RZ, 0x7610, R77 ;  /* 0x00007610ff4d7816 */ /* 0x000fe4000000004d */
[----:B------:R-:W-:Y:S01]  /*0040*/  ELECT P3, URZ, PT ;  /* 0x0000000000ff782f */ /* 0x000fe20003860000 */
[----:B---3--:R-:W-:-:S04]  /*0050*/  UISETP.NE.U32.AND UP0, UPT, UR8, URZ, UPT ;  /* 0x000000ff0800728c */ /* 0x008fc8000bf05070 */
[----:B------:R-:W-:Y:S01]  /*0060*/  UISETP.NE.AND.EX UP0, UPT, UR9, URZ, UPT, UP0 ;  /* 0x000000ff0900728c */ /* 0x000fe2000bf05300 */
[----:B--2---:R-:W-:-:S05]  /*0070*/  SHF.R.U32.HI R78, RZ, 0x5, R88 ;  /* 0x00000005ff4e7819 */ /* 0x004fca0000011658 */
[----:B------:R-:W2:Y:S02]  /*0080*/  SHFL.IDX PT, R0, R78, RZ, 0x1f ;  /* 0x00001fff4e007589 */ /* 0x000ea400000e0000 */
[----:B--2---:R-:W-:Y:S01]  /*0090*/  R2UR UR18, R0 ;  /* 0x00000000001272ca */ /* 0x004fe200000e0000 */
[----:B-1----:R-:W-:-:S14]  /*00a0*/  BRA.U UP0, `(.L_x_0) ;  /* 0x0000000100307547 */ /* 0x002fdc000b800000 */
[----:B------:R-:W1:Y:S02]  /*00b0*/  LDCU.64 UR4, c[0x0][0x888] ;  /* 0x00011100ff0477ac */ /* 0x000e640008000a00 */
[----:B-1----:R-:W-:-:S04]  /*00c0*/  UISETP.NE.U32.AND UP0, UPT, UR4, URZ, UPT ;  /* 0x000000ff0400728c */ /* 0x002fc8000bf05070 */
[----:B------:R-:W-:-:S09]  /*00d0*/  UISETP.NE.AND.EX UP0, UPT, UR5, URZ, UPT, UP0 ;  /* 0x000000ff0500728c */ /* 0x000fd2000bf05300 */
[----:B------:R-:W-:Y:S05]  /*00e0*/  BRA.U !UP0, `(.L_x_1) ;  /* 0x0000000108147547 */ /* 0x000fea000b800000 */
[----:B------:R-:W1:Y:S01]  /*00f0*/  LDC.64 R40, c[0x0][0x888] ;  /* 0x00022200ff287b82 */ /* 0x000e620000000a00 */
[----:B------:R-:W1:Y:S02]  /*0100*/  LDCU.64 UR4, c[0x0][0x358] ;  /* 0x00006b00ff0477ac */ /* 0x000e640008000a00 */
[----:B-1----:R1:W5:Y:S01]  /*0110*/  LDG.E R40, desc[UR4][R40.64] ;  /* 0x0000000428287981 */ /* 0x002362000c1e1900 */
[----:B------:R-:W-:Y:S01]  /*0120*/  HFMA2 R77, -RZ, RZ, 0, 5.9604644775390625e-08 ;  /* 0x00000001ff4d7431 */ /* 0x000fe200000001ff */
[----:B------:R-:W-:Y:S05]  /*0130*/  BRA `(.L_x_0) ;  /* 0x00000000000c7947 */ /* 0x000fea0003800000 */
.L_x_1:
[----:B------:R-:W1:Y:S01]  /*0140*/  LDCU UR4, c[0x0][0x880] ;  /* 0x00011000ff0477ac */ /* 0x000e620008000800 */
[----:B------:R-:W-:Y:S01]  /*0150*/  HFMA2 R77, -RZ, RZ, 0, 5.9604644775390625e-08 ;  /* 0x00000001ff4d7431 */ /* 0x000fe200000001ff */
[----:B-1----:R-:W-:-:S07]  /*0160*/  MOV R40, UR4 ;  /* 0x0000000400287c02 */ /* 0x002fce0008000f00 */
.L_x_0:
[----:B------:R-:W2:Y:S02]  /*0170*/  LDCU.64 UR4, c[0x0][0x8b0] ;  /* 0x00011600ff0477ac */ /* 0x000ea40008000a00 */
[----:B--2---:R-:W-:-:S04]  /*0180*/  UISETP.NE.U32.AND UP0, UPT, UR4, URZ, UPT ;  /* 0x000000ff0400728c */ /* 0x004fc8000bf05070 */
[----:B------:R-:W-:-:S09]  /*0190*/  UISETP.NE.AND.EX UP0, UPT, UR5, URZ, UPT, UP0 ;  /* 0x000000ff0500728c */ /* 0x000fd2000bf05300 */
[----:B------:R-:W-:Y:S05]  /*01a0*/  BRA.U UP0, `(.L_x_2) ;  /* 0x0000000100287547 */ /* 0x000fea000b800000 */
[----:B------:R-:W2:Y:S02]  /*01b0*/  LDCU.64 UR4, c[0x0][0x8a8] ;  /* 0x00011500ff0477ac */ /* 0x000ea40008000a00 */
[----:B--2---:R-:W-:-:S04]  /*01c0*/  UISETP.NE.U32.AND UP0, UPT, UR4, URZ, UPT ;  /* 0x000000ff0400728c */ /* 0x004fc8000bf05070 */
[----:B------:R-:W-:-:S09]  /*01d0*/  UISETP.NE.AND.EX UP0, UPT, UR5, URZ, UPT, UP0 ;  /* 0x000000ff0500728c */ /* 0x000fd2000bf05300 */
[----:B------:R-:W-:Y:S05]  /*01e0*/  BRA.U !UP0, `(.L_x_3) ;  /* 0x0000000108107547 */ /* 0x000fea000b800000 */
[----:B------:R-:W2:Y:S01]  /*01f0*/  LDC.64 R2, c[0x0][0x8a8] ;  /* 0x00022a00ff027b82 */ /* 0x000ea20000000a00 */
[----:B------:R-:W2:Y:S02]  /*0200*/  LDCU.64 UR4, c[0x0][0x358] ;  /* 0x00006b00ff0477ac */ /* 0x000ea40008000a00 */
[----:B--2---:R2:W5:Y:S01]  /*0210*/  LDG.E R37, desc[UR4][R2.64] ;  /* 0x0000000402257981 */ /* 0x004562000c1e1900 */
[----:B------:R-:W-:Y:S05]  /*0220*/  BRA `(.L_x_2) ;  /* 0x0000000000087947 */ /* 0x000fea0003800000 */
.L_x_3:
[----:B------:R-:W2:Y:S02]  /*0230*/  LDCU UR4, c[0x0][0x8a0] ;  /* 0x00011400ff0477ac */ /* 0x000ea40008000800 */
[----:B--2---:R-:W-:Y:S02]  /*0240*/  MOV R37, UR4 ;  /* 0x0000000400257c02 */ /* 0x004fe40008000f00 */
.L_x_2:
[----:B------:R-:W-:Y:S01]  /*0250*/  IMAD.U32 R0, RZ, RZ, UR18 ;  /* 0x00000012ff007e24 */ /* 0x000fe2000f8e00ff */
[----:B------:R-:W-:Y:S04]  /*0260*/  BSSY.RECONVERGENT B0, `(.L_x_4) ;  /* 0x000000c000007945 */ /* 0x000fe80003800200 */
[C---:B------:R-:W-:Y:S02]  /*0270*/  ISETP.NE.OR P1, PT, R0.reuse, 0x1, !P3 ;  /* 0x000000010000780c */ /* 0x040fe40005f25670 */
[----:B------:R-:W-:-:S11]  /*0280*/  ISETP.NE.OR P0, PT, R0, 0x3, !P3 ;  /* 0x000000030000780c */ /* 0x000fd60005f05670 */
[----:B------:R-:W-:Y:S05]  /*0290*/  @P1 BRA `(.L_x_5) ;  /* 0x0000000000201947 */ /* 0x000fea0003800000 */
[----:B------:R-:W3:Y:S02]  /*02a0*/  LDCU.64 UR4, c[0x0][0x348] ;  /* 0x00006900ff0477ac */ /* 0x000ee40008000a00 */
[----:B---3--:R-:W-:Y:S02]  /*02b0*/  UIADD3 UR6, UP1, UPT, UR4, 0x80, URZ ;  /* 0x0000008004067890 */ /* 0x008fe4000ff3e0ff */
[----:B------:R-:W-:Y:S02]  /*02c0*/  UIADD3 UR4, UP0, UPT, UR4, 0x180, URZ ;  /* 0x0000018004047890 */ /* 0x000fe4000ff1e0ff */
[----:B------:R-:W-:Y:S02]  /*02d0*/  UIADD3.X UR7, UPT, UPT, URZ, UR5, URZ, UP1, !UPT ;  /* 0x00000005ff077290 */ /* 0x000fe40008ffe4ff */
[----:B------:R-:W-:-:S07]  /*02e0*/  UIADD3.X UR5, UPT, UPT, URZ, UR5, URZ, UP0, !UPT ;  /* 0x00000005ff057290 */ /* 0x000fce00087fe4ff */
[----:B------:R3:W-:Y:S02]  /*02f0*/  UTMACCTL.PF [UR6] ;  /* 0x00000000060079b9 */ /* 0x0007e40008040000 */
[----:B------:R3:W-:Y:S02]  /*0300*/  UTMACCTL.PF [UR4] ;  /* 0x00000000040079b9 */ /* 0x0007e40008040000 */
[----:B---3--:R-:W-:Y:S01]  /*0310*/  NOP ;  /* 0x0000000000007918 */ /* 0x008fe20000000000 */
.L_x_5:
[----:B------:R-:W-:Y:S05]  /*0320*/  BSYNC.RECONVERGENT B0 ;  /* 0x0000000000007941 */ /* 0x000fea0003800200 */
.L_x_4:
[----:B------:R-:W-:Y:S04]  /*0330*/  BSSY.RECONVERGENT B0, `(.L_x_6) ;  /* 0x000000a000007945 */ /* 0x000fe80003800200 */
        /* <DEDUP_REMOVED lines=9> */
.L_x_7:
[----:B------:R-:W-:Y:S05]  /*03d0*/  BSYNC.RECONVERGENT B0 ;  /* 0x0000000000007941 */ /* 0x000fea0003800200 */
.L_x_6:
[----:B------:R-:W3:Y:S01]  /*03e0*/  LDCU.64 UR4, c[0x0][0x888] ;  /* 0x00011100ff0477ac */ /* 0x000ee20008000a00 */
[----:B------:R-:W-:Y:S02]  /*03f0*/  UISETP.EQ.U32.AND UP2, UPT, UR8, URZ, UPT ;  /* 0x000000ff0800728c */ /* 0x000fe4000bf42070 */
[----:B------:R-:W-:Y:S02]  /*0400*/  UPLOP3.LUT UP3, UPT, UPT, UPT, UPT, 0x80, 0x8 ;  /* 0x000000000008789c */ /* 0x000fe40003f6f070 */
[----:B---3--:R-:W-:-:S04]  /*0410*/  UISETP.NE.U32.AND UP0, UPT, UR4, URZ, UPT ;  /* 0x000000ff0400728c */ /* 0x008fc8000bf05070 */
[----:B------:R-:W-:-:S04]  /*0420*/  UISETP.NE.AND.EX UP1, UPT, UR5, URZ, UPT, UP0 ;  /* 0x000000ff0500728c */ /* 0x000fc8000bf25300 */
[----:B------:R-:W-:-:S04]  /*0430*/  UISETP.EQ.OR.EX UP4, UPT, UR9, URZ, !UP1, UP2 ;  /* 0x000000ff0900728c */ /* 0x000fc8000cf82720 */
[----:B------:R-:W-:-:S06]  /*0440*/  UP2UR UR4, UPR, URZ, 0x10 ;  /* 0x00000010ff047883 */ /* 0x000fcc0008000000 */
[----:B------:R-:W-:Y:S01]  /*0450*/  MOV R81, UR4 ;  /* 0x0000000400517c02 */ /* 0x000fe20008000f00 */
[----:B------:R-:W-:Y:S06]  /*0460*/  BRA.U !UP4, `(.L_x_8) ;  /* 0x000000010c207547 */ /* 0x000fec000b800000 */
[----:B-----5:R-:W-:Y:S01]  /*0470*/  R2UR UR5, R40 ;  /* 0x00000000280572ca */ /* 0x020fe200000e0000 */
[----:B------:R-:W-:Y:S02]  /*0480*/  UISETP.NE.U32.AND UP2, UPT, UR8, URZ, UPT ;  /* 0x000000ff0800728c */ /* 0x000fe4000bf45070 */
[----:B------:R-:W-:Y:S02]  /*0490*/  USEL UR4, URZ, 0xffffffff, UP1 ;  /* 0xffffffffff047887 */ /* 0x000fe40008800000 */
[----:B------:R-:W-:-:S08]  /*04a0*/  UISETP.NE.AND.EX UP2, UPT, UR9, URZ, UPT, UP2 ;  /* 0x000000ff0900728c */ /* 0x000fd0000bf45320 */
[----:B------:R-:W-:-:S04]  /*04b0*/  UISETP.NE.AND UP0, UPT, UR5, URZ, UPT ;  /* 0x000000ff0500728c */ /* 0x000fc8000bf05270 */
[----:B------:R-:W-:-:S04]  /*04c0*/  @!UP2 USEL UR4, URZ, 0xffffffff, UP0 ;  /* 0xffffffffff04a887 */ /* 0x000fc80008000000 */
[----:B------:R-:W-:-:S04]  /*04d0*/  ULOP3.LUT UR4, UR4, 0x1, URZ, 0xc0, !UPT ;  /* 0x0000000104047892 */ /* 0x000fc8000f8ec0ff */
[----:B------:R-:W-:Y:S02]  /*04e0*/  UISETP.NE.U32.AND UP3, UPT, UR4, 0x1, UPT ;  /* 0x000000010400788c */ /* 0x000fe4000bf65070 */
.L_x_8:
[----:B--2---:R-:W2:Y:S01]  /*04f0*/  SHFL.IDX PT, R2, R78, RZ, 0x1f ;  /* 0x00001fff4e027589 */ /* 0x004ea200000e0000 */
[----:B------:R-:W-:Y:S01]  /*0500*/  UISETP.NE.AND UP6, UPT, UR18, 0x2, UPT ;  /* 0x000000021200788c */ /* 0x000fe2000bfc5270 */
[----:B--2---:R-:W-:-:S13]  /*0510*/  ISETP.NE.AND P0, PT, R2, RZ, PT ;  /* 0x000000ff0200720c */ /* 0x004fda0003f05270 */
[----:B------:R-:W-:Y:S05]  /*0520*/  @P0 BRA `(.L_x_9) ;  /* 0x0000000000500947 */ /* 0x000fea0003800000 */
[----:B------:R-:W2:Y:S01]  /*0530*/  S2UR UR4, SR_CgaCtaId ;  /* 0x00000000000479c3 */ /* 0x000ea20000008800 */
[----:B------:R-:W-:Y:S01]  /*0540*/  UMOV UR5, 0x400 ;  /* 0x0000040000057882 */ /* 0x000fe20000000000 */
[----:B------:R-:W-:Y:S01]  /*0550*/  UMOV UR8, 0x1 ;  /* 0x0000000100087882 */ /* 0x000fe20000000000 */
[----:B------:R-:W-:Y:S01]  /*0560*/  UMOV UR6, 0x2 ;  /* 0x0000000200067882 */ /* 0x000fe20000000000 */
[----:B------:R-:W-:-:S04]  /*0570*/  UIADD3 UR8, UPT, UPT, -UR8, 0x100000, URZ ;  /* 0x0010000008087890 */ /* 0x000fc8000fffe1ff */
[----:B------:R-:W-:Y:S02]  /*0580*/  USHF.L.U32 UR9, UR8, 0xb, URZ ;  /* 0x0000000b08097899 */ /* 0x000fe400080006ff */
[----:B------:R-:W-:Y:S02]  /*0590*/  USHF.L.U32 UR8, UR8, 0x1, URZ ;  /* 0x0000000108087899 */ /* 0x000fe400080006ff */
[----:B------:R-:W-:-:S04]  /*05a0*/  UIADD3 UR6, UPT, UPT, -UR6, 0x100000, URZ ;  /* 0x0010000006067890 */ /* 0x000fc8000fffe1ff */
[----:B------:R-:W-:Y:S02]  /*05b0*/  USHF.L.U32 UR7, UR6, 0xb, URZ ;  /* 0x0000000b06077899 */ /* 0x000fe400080006ff */
[----:B------:R-:W-:Y:S01]  /*05c0*/  USHF.L.U32 UR6, UR6, 0x1, URZ ;  /* 0x0000000106067899 */ /* 0x000fe200080006ff */
[----:B------:R-:W-:Y:S01]  /*05d0*/  ELECT P0, URZ, PT ;  /* 0x0000000000ff782f */ /* 0x000fe20003800000 */
[----:B--2---:R-:W-:Y:S01]  /*05e0*/  ULEA UR4, UR4, UR5, 0x18 ;  /* 0x0000000504047291 */ /* 0x004fe2000f8ec0ff */
[----:B------:R-:W2:Y:S11]  /*05f0*/  FENCE.VIEW.ASYNC.S ;  /* 0x00000000000073c6 */ /* 0x000eb60000000000 */
[----:B--2---:R2:W3:Y:S01]  /*0600*/  SYNCS.EXCH.64 URZ, [UR4], UR8 ;  /* 0x0000000804ff75b2 */ /* 0x0044e20008000100 */
[----:B------:R2:W4:Y:S01]  /*0610*/  SYNCS.EXCH.64 URZ, [UR4+0x18], UR6 ;  /* 0x0000180604ff75b2 */ /* 0x0005220008000100 */
[----:B------:R2:W1:Y:S01]  /*0620*/  SYNCS.EXCH.64 URZ, [UR4+0x8], UR8 ;  /* 0x0000080804ff75b2 */ /* 0x0004620008000100 */
[----:B------:R2:W1:Y:S01]  /*0630*/  SYNCS.EXCH.64 URZ, [UR4+0x20], UR6 ;  /* 0x0000200604ff75b2 */ /* 0x0004620008000100 */
[----:B------:R2:W1:Y:S01]  /*0640*/  SYNCS.EXCH.64 URZ, [UR4+0x10], UR8 ;  /* 0x0000100804ff75b2 */ /* 0x0004620008000100 */
[----:B------:R2:W1:Y:S01]  /*0650*/  SYNCS.EXCH.64 URZ, [UR4+0x28], UR6 ;  /* 0x0000280604ff75b2 */ /* 0x0004620008000100 */
[----:B------:R-:W-:Y:S01]  /*0660*/  NOP ;  /* 0x0000000000007918 */ /* 0x000fe20000000000 */
.L_x_9:
[----:B------:R-:W2:Y:S01]  /*0670*/  SHFL.IDX PT, R2, R78, RZ, 0x1f ;  /* 0x00001fff4e027589 */ /* 0x000ea200000e0000 */
[----:B------:R-:W-:Y:S01]  /*0680*/  NOP ;  /* 0x0000000000007918 */ /* 0x000fe20000000000 */
[----:B--2---:R-:W-:-:S13]  /*0690*/  ISETP.NE.AND P0, PT, R2, 0x1, PT ;  /* 0x000000010200780c */ /* 0x004fda0003f05270 */
        /* <DEDUP_REMOVED lines=14> */
[----:B--2---:R2:W1:Y:S01]  /*0780*/  SYNCS.EXCH.64 URZ, [UR4+0x30], UR8 ;  /* 0x0000300804ff75b2 */ /* 0x0044620008000100 */
[----:B------:R2:W1:Y:S01]  /*0790*/  SYNCS.EXCH.64 URZ, [UR4+0x48], UR6 ;  /* 0x0000480604ff75b2 */ /* 0x0004620008000100 */
[----:B------:R2:W1:Y:S01]  /*07a0*/  SYNCS.EXCH.64 URZ, [UR4+0x38], UR8 ;  /* 0x0000380804ff75b2 */ /* 0x0004620008000100 */
[----:B------:R2:W1:Y:S01]  /*07b0*/  SYNCS.EXCH.64 URZ, [UR4+0x50], UR6 ;  /* 0x0000500604ff75b2 */ /* 0x0004620008000100 */
[----:B------:R2:W1:Y:S01]  /*07c0*/  SYNCS.EXCH.64 URZ, [UR4+0x40], UR8 ;  /* 0x0000400804ff75b2 */ /* 0x0004620008000100 */
[----:B------:R2:W1:Y:S01]  /*07d0*/  SYNCS.EXCH.64 URZ, [UR4+0x58], UR6 ;  /* 0x0000580604ff75b2 */ /* 0x0004620008000100 */
[----:B------:R-:W-:Y:S01]  /*07e0*/  NOP ;  /* 0x0000000000007918 */ /* 0x000fe20000000000 */
.L_x_10:
[----:B------:R-:W3:Y:S01]  /*07f0*/  SHFL.IDX PT, R2, R78, RZ, 0x1f ;  /* 0x00001fff4e027589 */ /* 0x000ee200000e0000 */
[----:B------:R-:W-:Y:S01]  /*0800*/  NOP ;  /* 0x0000000000007918 */ /* 0x000fe20000000000 */
[----:B---3--:R-:W-:-:S13]  /*0810*/  ISETP.NE.AND P0, PT, R2, 0x3, PT ;  /* 0x000000030200780c */ /* 0x008fda0003f05270 */
[----:B------:R-:W-:Y:S05]  /*0820*/  @P0 BRA `(.L_x_11) ;  /* 0x0000000000300947 */ /* 0x000fea0003800000 */
[----:B--2---:R-:W2:Y:S01]  /*0830*/  S2UR UR4, SR_CgaCtaId ;  /* 0x00000000000479c3 */ /* 0x004ea20000008800 */
[----:B------:R-:W-:Y:S01]  /*0840*/  UMOV UR6, 0x400 ;  /* 0x0000040000067882 */ /* 0x000fe20000000000 */
[----:B------:R-:W-:Y:S01]  /*0850*/  UMOV UR5, 0x20 ;  /* 0x0000002000057882 */ /* 0x000fe20000000000 */
[----:B------:R-:W-:Y:S01]  /*0860*/  ELECT P0, URZ, PT ;  /* 0x0000000000ff782f */ /* 0x000fe20003800000 */
[----:B--2---:R-:W-:Y:S02]  /*0870*/  ULEA UR6, UR4, UR6, 0x18 ;  /* 0x0000000604067291 */ /* 0x004fe4000f8ec0ff */
[----:B------:R-:W-:-:S04]  /*0880*/  UIADD3 UR4, UPT, UPT, -UR5, 0x100000, URZ ;  /* 0x0010000005047890 */ /* 0x000fc8000fffe1ff */
[----:B------:R-:W-:Y:S02]  /*0890*/  USHF.L.U32 UR5, UR4, 0xb, URZ ;  /* 0x0000000b04057899 */ /* 0x000fe400080006ff */
[----:B------:R-:W-:Y:S01]  /*08a0*/  USHF.L.U32 UR4, UR4, 0x1, URZ ;  /* 0x0000000104047899 */ /* 0x000fe200080006ff */
[----:B------:R-:W2:Y:S11]  /*08b0*/  FENCE.VIEW.ASYNC.S ;  /* 0x00000000000073c6 */ /* 0x000eb60000000000 */
[----:B--2---:R3:W2:Y:S01]  /*08c0*/  SYNCS.EXCH.64 URZ, [UR6+0x60], UR4 ;  /* 0x0000600406ff75b2 */ /* 0x0046a20008000100 */
[----:B------:R3:W1:Y:S02]  /*08d0*/  SYNCS.EXCH.64 URZ, [UR6+0x68], UR4 ;  /* 0x0000680406ff75b2 */ /* 0x0006640008000100 */
[----:B---3--:R-:W-:Y:S01]  /*08e0*/  NOP ;  /* 0x0000000000007918 */ /* 0x008fe20000000000 */
.L_x_11:
[----:B------:R-:W3:Y:S01]  /*08f0*/  SHFL.IDX PT, R2, R78, RZ, 0x1f ;  /* 0x00001fff4e027589 */ /* 0x000ee200000e0000 */
[----:B------:R-:W-:Y:S01]  /*0900*/  NOP ;  /* 0x0000000000007918 */ /* 0x000fe20000000000 */
[----:B---3--:R-:W-:-:S13]  /*0910*/  ISETP.NE.AND P0, PT, R2, 0x4, PT ;  /* 0x000000040200780c */ /* 0x008fda0003f05270 */
[----:B------:R-:W-:Y:S05]  /*0920*/  @P0 BRA `(.L_x_12) ;  /* 0x00000000004c0947 */ /* 0x000fea0003800000 */
[----:B--2---:R-:W2:Y:S01]  /*0930*/  S2UR UR6, SR_CgaCtaId ;  /* 0x00000000000679c3 */ /* 0x004ea20000008800 */
[----:B------:R-:W-:Y:S01]  /*0940*/  UMOV UR4, 0x1e0 ;  /* 0x000001e000047882 */ /* 0x000fe20000000000 */
[----:B------:R-:W-:Y:S01]  /*0950*/  UMOV UR5, 0x400 ;  /* 0x0000040000057882 */ /* 0x000fe20000000000 */
[----:B------:R-:W-:Y:S01]  /*0960*/  USEL UR4, UR4, 0x1a0, UP3 ;  /* 0x000001a004047887 */ /* 0x000fe20009800000 */
[----:B------:R-:W-:Y:S01]  /*0970*/  UMOV UR8, 0x1 ;  /* 0x0000000100087882 */ /* 0x000fe20000000000 */
[----:B------:R-:W-:Y:S01]  /*0980*/  ELECT P0, URZ, PT ;  /* 0x0000000000ff782f */ /* 0x000fe20003800000 */
[----:B------:R-:W-:-:S04]  /*0990*/  UIADD3 UR8, UPT, UPT, -UR8, 0x100000, URZ ;  /* 0x0010000008087890 */ /* 0x000fc8000fffe1ff */
[----:B------:R-:W-:Y:S02]  /*09a0*/  USHF.L.U32 UR9, UR8, 0xb, URZ ;  /* 0x0000000b08097899 */ /* 0x000fe400080006ff */
[----:B------:R-:W-:Y:S02]  /*09b0*/  USHF.L.U32 UR8, UR8, 0x1, URZ ;  /* 0x0000000108087899 */ /* 0x000fe400080006ff */
[----:B--2---:R-:W-:Y:S02]  /*09c0*/  ULEA UR6, UR6, UR5, 0x18 ;  /* 0x0000000506067291 */ /* 0x004fe4000f8ec0ff */
[----:B------:R-:W-:-:S04]  /*09d0*/  UIADD3 UR4, UPT, UPT, -UR4, 0x100000, URZ ;  /* 0x0010000004047890 */ /* 0x000fc8000fffe1ff */
[----:B------:R-:W-:Y:S02]  /*09e0*/  USHF.L.U32 UR5, UR4, 0xb, URZ ;  /* 0x0000000b04057899 */ /* 0x000fe400080006ff */
[----:B------:R-:W-:Y:S01]  /*09f0*/  USHF.L.U32 UR4, UR4, 0x1, URZ ;  /* 0x0000000104047899 */ /* 0x000fe200080006ff */
[----:B------:R-:W2:Y:S03]  /*0a00*/  FENCE.VIEW.ASYNC.S ;  /* 0x00000000000073c6 */ /* 0x000ea60000000000 */
[----:B--2---:R3:W2:Y:S08]  /*0a10*/  SYNCS.EXCH.64 URZ, [UR6+0x70], UR8 ;  /* 0x0000700806ff75b2 */ /* 0x0046b00008000100 */
[----:B------:R3:W1:Y:S01]  /*0a20*/  SYNCS.EXCH.64 URZ, [UR6+0x80], UR4 ;  /* 0x0000800406ff75b2 */ /* 0x0006620008000100 */
[----:B------:R3:W1:Y:S01]  /*0a30*/  SYNCS.EXCH.64 URZ, [UR6+0x78], UR8 ;  /* 0x0000780806ff75b2 */ /* 0x0006620008000100 */
[----:B------:R3:W1:Y:S02]  /*0a40*/  SYNCS.EXCH.64 URZ, [UR6+0x88], UR4 ;  /* 0x0000880406ff75b2 */ /* 0x0006640008000100 */
[----:B---3--:R-:W-:Y:S01]  /*0a50*/  NOP ;  /* 0x0000000000007918 */ /* 0x008fe20000000000 */
.L_x_12:
[----:B------:R-:W3:Y:S01]  /*0a60*/  SHFL.IDX PT, R2, R78, RZ, 0x1f ;  /* 0x00001fff4e027589 */ /* 0x000ee200000e0000 */
[----:B------:R-:W-:Y:S01]  /*0a70*/  NOP ;  /* 0x0000000000007918 */ /* 0x000fe20000000000 */
[----:B---3--:R-:W-:-:S13]  /*0a80*/  ISETP.NE.AND P0, PT, R2, 0x5, PT ;  /* 0x000000050200780c */ /* 0x008fda0003f05270 */
[----:B------:R-:W-:Y:S05]  /*0a90*/  @P0 BRA `(.L_x_13) ;  /* 0x0000000000580947 */ /* 0x000fea0003800000 */
[----:B--2---:R-:W2:Y:S01]  /*0aa0*/  S2UR UR4, SR_CgaCtaId ;  /* 0x00000000000479c3 */ /* 0x004ea20000008800 */
        /* <DEDUP_REMOVED lines=12> */
[----:B--2---:R3:W2:Y:S01]  /*0b70*/  SYNCS.EXCH.64 URZ, [UR4+0x90], UR8 ;  /* 0x0000900804ff75b2 */ /* 0x0046a20008000100 */
[----:B------:R3:W1:Y:S01]  /*0b80*/  SYNCS.EXCH.64 URZ, [UR4+0xb0], UR6 ;  /* 0x0000b00604ff75b2 */ /* 0x0006620008000100 */
[----:B------:R3:W1:Y:S01]  /*0b90*/  SYNCS.EXCH.64 URZ, [UR4+0x98], UR8 ;  /* 0x0000980804ff75b2 */ /* 0x0006620008000100 */
[----:B------:R3:W1:Y:S01]  /*0ba0*/  SYNCS.EXCH.64 URZ, [UR4+0xb8], UR6 ;  /* 0x0000b80604ff75b2 */ /* 0x0006620008000100 */
[----:B------:R3:W1:Y:S01]  /*0bb0*/  SYNCS.EXCH.64 URZ, [UR4+0xa0], UR8 ;  /* 0x0000a00804ff75b2 */ /* 0x0006620008000100 */
[----:B------:R3:W1:Y:S01]  /*0bc0*/  SYNCS.EXCH.64 URZ, [UR4+0xc0], UR6 ;  /* 0x0000c00604ff75b2 */ /* 0x0006620008000100 */
[----:B------:R3:W1:Y:S01]  /*0bd0*/  SYNCS.EXCH.64 URZ, [UR4+0xa8], UR8 ;  /* 0x0000a80804ff75b2 */ /* 0x0006620008000100 */
[----:B------:R3:W1:Y:S02]  /*0be0*/  SYNCS.EXCH.64 URZ, [UR4+0xc8], UR6 ;  /* 0x0000c80604ff75b2 */ /* 0x0006640008000100 */
[----:B---3--:R-:W-:Y:S01]  /*0bf0*/  NOP ;  /* 0x0000000000007918 */ /* 0x008fe20000000000 */
.L_x_13:
[----:B------:R-:W3:Y:S01]  /*0c00*/  SHFL.IDX PT, R2, R78, RZ, 0x1f ;  /* 0x00001fff4e027589 */ /* 0x000ee200000e0000 */
[----:B------:R-:W1:Y:S01]  /*0c10*/  S2UR UR46, SR_CgaCtaId ;  /* 0x00000000002e79c3 */ /* 0x000e620000008800 */
[----:B------:R-:W-:Y:S01]  /*0c20*/  NOP ;  /* 0x0000000000007918 */ /* 0x000fe20000000000 */
[----:B---3--:R-:W-:-:S13]  /*0c30*/  ISETP.NE.AND P0, PT, R2, 0x3, PT ;  /* 0x000000030200780c */ /* 0x008fda0003f05270 */
[----:B-1----:R-:W-:Y:S05]  /*0c40*/  @P0 BRA `(.L_x_14) ;  /* 0x0000000000340947 */ /* 0x002fea0003800000 */
[----:B--2---:R-:W-:Y:S01]  /*0c50*/  UMOV UR4, 0x400 ;  /* 0x0000040000047882 */ /* 0x004fe20000000000 */
[----:B------:R-:W-:Y:S01]  /*0c60*/  UMOV UR6, 0x20 ;  /* 0x0000002000067882 */ /* 0x000fe20000000000 */
[----:B------:R-:W-:Y:S02]  /*0c70*/  ULEA UR4, UR46, UR4, 0x18 ;  /* 0x000000042e047291 */ /* 0x000fe4000f8ec0ff */
[----:B------:R-:W-:-:S04]  /*0c80*/  UIADD3 UR6, UPT, UPT, -UR6, 0x100000, URZ ;  /* 0x0010000006067890 */ /* 0x000fc8000fffe1ff */
[----:B------:R-:W-:Y:S02]  /*0c90*/  USHF.L.U32 UR7, UR6, 0xb, URZ ;  /* 0x0000000b06077899 */ /* 0x000fe400080006ff */
[----:B------:R-:W-:Y:S01]  /*0ca0*/  USHF.L.U32 UR6, UR6, 0x1, URZ ;  /* 0x0000000106067899 */ /* 0x000fe200080006ff */
[----:B------:R-:W-:Y:S01]  /*0cb0*/  ELECT P0, URZ, PT ;  /* 0x0000000000ff782f */ /* 0x000fe20003800000 */
[----:B------:R-:W1:Y:S10]  /*0cc0*/  FENCE.VIEW.ASYNC.S ;  /* 0x00000000000073c6 */ /* 0x000e740000000000 */
[----:B-1----:R1:W3:Y:S01]  /*0cd0*/  SYNCS.EXCH.64 URZ, [UR4+0xd0], UR6 ;  /* 0x0000d00604ff75b2 */ /* 0x0022e20008000100 */
[----:B------:R1:W2:Y:S01]  /*0ce0*/  SYNCS.EXCH.64 URZ, [UR4+0xe0], UR6 ;  /* 0x0000e00604ff75b2 */ /* 0x0002a20008000100 */
[----:B------:R1:W1:Y:S01]  /*0cf0*/  SYNCS.EXCH.64 URZ, [UR4+0xd8], UR6 ;  /* 0x0000d80604ff75b2 */ /* 0x0002620008000100 */
[----:B------:R1:W1:Y:S01]  /*0d00*/  SYNCS.EXCH.64 URZ, [UR4+0xe8], UR6 ;  /* 0x0000e80604ff75b2 */ /* 0x0002620008000100 */
[----:B------:R-:W-:Y:S01]  /*0d10*/  NOP ;  /* 0x0000000000007918 */ /* 0x000fe20000000000 */
.L_x_14:
[----:B-12---:R-:W1:Y:S01]  /*0d20*/  LDCU UR4, c[0x0][0x36c] ;  /* 0x00006d80ff0477ac */ /* 0x006e620008000800 */
[----:B------:R-:W-:Y:S01]  /*0d30*/  ISETP.NE.OR P3, PT, R0, 0x2, !P3 ;  /* 0x000000020000780c */ /* 0x000fe20005f65670 */
[----:B------:R-:W-:Y:S01]  /*0d40*/  NOP ;  /* 0x0000000000007918 */ /* 0x000fe20000000000 */
[----:B------:R-:W-:Y:S01]  /*0d50*/  LOP3.LUT R0, R88, 0x1f, RZ, 0xc0, !PT ;  /* 0x0000001f58007812 */ /* 0x000fe200078ec0ff */
[----:B------:R-:W-:Y:S02]  /*0d60*/  UISETP.NE.AND UP4, UPT, UR18, URZ, UPT ;  /* 0x000000ff1200728c */ /* 0x000fe4000bf85270 */
[----:B-1----:R-:W-:-:S09]  /*0d70*/  UISETP.EQ.U32.AND UP5, UPT, UR4, 0x1, UPT ;  /* 0x000000010400788c */ /* 0x002fd2000bfa2070 */
[----:B------:R-:W-:Y:S05]  /*0d80*/  BRA.U !UP5, `(.L_x_15) ;  /* 0x000000010d087547 */ /* 0x000fea000b800000 */
[----:B---34-:R-:W-:Y:S01]  /*0d90*/  UCGABAR_ARV ;  /* 0x00000000000079c7 */ /* 0x018fe20008000000 */
[----:B------:R-:W-:Y:S05]  /*0da0*/  BRA `(.L_x_16) ;  /* 0x0000000000047947 */ /* 0x000fea0003800000 */
.L_x_15:
[----:B---34-:R-:W-:Y:S01]  /*0db0*/  NOP ;  /* 0x0000000000007918 */ /* 0x018fe20000000000 */
.L_x_16:
[----:B------:R-:W1:Y:S01]  /*0dc0*/  S2UR UR20, SR_CTAID.X ;  /* 0x00000000001479c3 */ /* 0x000e620000002500 */
[----:B------:R-:W-:-:S05]  /*0dd0*/  CS2R.32 R80, SR_CgaSize ;  /* 0x0000000000507805 */ /* 0x000fca0000008a00 */
[----:B------:R-:W-:-:S05]  /*0de0*/  IMAD R80, R80, -0xa0, RZ ;  /* 0xffffff6050507824 */ /* 0x000fca00078e02ff */
[----:B------:R-:W-:-:S14]  /*0df0*/  R2UR UR5, R80 ;  /* 0x00000000500572ca */ /* 0x000fdc00000e0000 */
[----:B------:R-:W2:Y:S01]  /*0e00*/  LDCU UR5, c[0x0][UR5+0x2b0] ;  /* 0x00005600050577ac */ /* 0x000ea20008000800 */
[----:B------:R-:W-:-:S05]  /*0e10*/  CS2R.32 R80, SR_CgaSize ;  /* 0x0000000000507805 */ /* 0x000fca0000008a00 */
[----:B------:R-:W-:-:S05]  /*0e20*/  IMAD R80, R80, -0xa0, RZ ;  /* 0xffffff6050507824 */ /* 0x000fca00078e02ff */
[----:B------:R-:W-:-:S14]  /*0e30*/  R2UR UR4, R80 ;  /* 0x00000000500472ca */ /* 0x000fdc00000e0000 */
[----:B------:R-:W3:Y:S01]  /*0e40*/  LDCU UR4, c[0x0][UR4+0x2b4] ;  /* 0x00005680040477ac */ /* 0x000ee20008000800 */
[----:B------:R-:W4:Y:S01]  /*0e50*/  S2UR UR24, SR_CTAID.Y ;  /* 0x00000000001879c3 */ /* 0x000f220000002600 */
[----:B------:R-:W-:-:S05]  /*0e60*/  CS2R.32 R80, SR_CgaSize ;  /* 0x0000000000507805 */ /* 0x000fca0000008a00 */
[----:B------:R-:W-:-:S05]  /*0e70*/  IMAD R80, R80, -0xa0, RZ ;  /* 0xffffff6050507824 */ /* 0x000fca00078e02ff */
[----:B------:R-:W-:-:S14]  /*0e80*/  R2UR UR7, R80 ;  /* 0x00000000500772ca */ /* 0x000fdc00000e0000 */
[----:B------:R-:W3:Y:S01]  /*0e90*/  LDCU UR7, c[0x0][UR7+0x2a0] ;  /* 0x00005400070777ac */ /* 0x000ee20008000800 */
[----:B------:R-:W-:-:S05]  /*0ea0*/  CS2R.32 R80, SR_CgaSize ;  /* 0x0000000000507805 */ /* 0x000fca0000008a00 */
[----:B------:R-:W-:-:S05]  /*0eb0*/  IMAD R80, R80, -0xa0, RZ ;  /* 0xffffff6050507824 */ /* 0x000fca00078e02ff */
[----:B------:R-:W-:-:S14]  /*0ec0*/  R2UR UR8, R80 ;  /* 0x00000000500872ca */ /* 0x000fdc00000e0000 */
[----:B------:R-:W3:Y:S01]  /*0ed0*/  LDCU UR8, c[0x0][UR8+0x2a4] ;  /* 0x00005480080877ac */ /* 0x000ee20008000800 */
[----:B------:R-:W3:Y:S01]  /*0ee0*/  LDCU UR19, c[0x0][0xb24] ;  /* 0x00016480ff1377ac */ /* 0x000ee20008000800 */
[----:B------:R-:W3:Y:S01]  /*0ef0*/  LDCU UR42, c[0x0][0xb24] ;  /* 0x00016480ff2a77ac */ /* 0x000ee20008000800 */
[----:B-1----:R-:W-:Y:S01]  /*0f00*/  I2FP.F32.U32 R3, UR20 ;  /* 0x0000001400037c45 */ /* 0x002fe20008201000 */
[----:B------:R-:W1:Y:S04]  /*0f10*/  LDCU UR25, c[0x0][0xb30] ;  /* 0x00016600ff1977ac */ /* 0x000e680008000800 */
[----:B--2---:R-:W-:Y:S01]  /*0f20*/  FMUL R3, R3, UR5 ;  /* 0x0000000503037c20 */ /* 0x004fe20008400000 */
[----:B----4-:R-:W-:-:S05]  /*0f30*/  I2FP.F32.U32 R2, UR24 ;  /* 0x0000001800027c45 */ /* 0x010fca0008201000 */
[----:B------:R-:W2:Y:S01]  /*0f40*/  F2I.U32.TRUNC.NTZ R3, R3 ;  /* 0x0000000300037305 */ /* 0x000ea2000020f000 */
[----:B---3--:R-:W-:Y:S01]  /*0f50*/  FMUL R2, R2, UR4 ;  /* 0x0000000402027c20 */ /* 0x008fe20008400000 */
[----:B------:R-:W-:-:S04]  /*0f60*/  ULOP3.LUT UR4, UR46, 0x1, URZ, 0xc0, !UPT ;  /* 0x000000012e047892 */ /* 0x000fc8000f8ec0ff */
[----:B------:R-:W-:Y:S02]  /*0f70*/  UISETP.NE.U32.AND UP0, UPT, UR4, 0x1, UPT ;  /* 0x000000010400788c */ /* 0x000fe4000bf05070 */
[----:B------:R-:W3:Y:S02]  /*0f80*/  F2I.U32.TRUNC.NTZ R2, R2 ;  /* 0x0000000200027305 */ /* 0x000ee4000020f000 */
[----:B------:R-:W-:Y:S01]  /*0f90*/  USEL UR23, URZ, 0x3000, UP0 ;  /* 0x00003000ff177887 */ /* 0x000fe20008000000 */
[----:B--2---:R-:W-:Y:S02]  /*0fa0*/  R2UR UR5, R3 ;  /* 0x00000000030572ca */ /* 0x004fe400000e0000 */
[----:B---3--:R-:W-:Y:S02]  /*0fb0*/  R2UR UR6, R2 ;  /* 0x00000000020672ca */ /* 0x008fe400000e0000 */
[----:B------:R-:W-:-:S09]  /*0fc0*/  PRMT R2, RZ, 0x7610, R2 ;  /* 0x00007610ff027816 */ /* 0x000fd20000000002 */
[----:B------:R-:W-:-:S04]  /*0fd0*/  UIADD3 UR5, UPT, UPT, -UR5, URZ, URZ ;  /* 0x000000ff05057290 */ /* 0x000fc8000fffe1ff */
[----:B------:R-:W-:Y:S02]  /*0fe0*/  UIMAD UR5, UR7, UR5, UR20 ;  /* 0x00000005070572a4 */ /* 0x000fe4000f8e0214 */
[----:B------:R-:W-:-:S04]  /*0ff0*/  UIADD3 UR4, UPT, UPT, -UR6, URZ, URZ ;  /* 0x000000ff06047290 */ /* 0x000fc8000fffe1ff */
[----:B------:R-:W-:Y:S01]  /*1000*/  IMAD.U32 R80, RZ, RZ, UR5 ;  /* 0x00000005ff507e24 */ /* 0x000fe2000f8e00ff */
[----:B------:R-:W-:-:S06]  /*1010*/  UIMAD UR4, UR8, UR4, UR24 ;  /* 0x00000004080472a4 */ /* 0x000fcc000f8e0218 */
[----:B------:R-:W-:Y:S01]  /*1020*/  IMAD.U32 R79, RZ, RZ, UR4 ;  /* 0x00000004ff4f7e24 */ /* 0x000fe2000f8e00ff */
[----:B-1----:R-:W-:Y:S06]  /*1030*/  BRA.U UP4, `(.L_x_17) ;  /* 0x00000001042c7547 */ /* 0x002fec000b800000 */
[----:B------:R-:W-:Y:S02]  /*1040*/  R2UR UR4, R79 ;  /* 0x000000004f0472ca */ /* 0x000fe400000e0000 */
[----:B------:R-:W-:-:S11]  /*1050*/  R2UR UR6, R80 ;  /* 0x00000000500672ca */ /* 0x000fd600000e0000 */
[----:B------:R-:W-:-:S04]  /*1060*/  UISETP.NE.AND UP0, UPT, UR4, URZ, UPT ;  /* 0x000000ff0400728c */ /* 0x000fc8000bf05270 */
[----:B------:R-:W-:-:S04]  /*1070*/  UISETP.EQ.OR UP0, UPT, UR6, URZ, !UP0 ;  /* 0x000000ff0600728c */ /* 0x000fc8000c702670 */
[----:B------:R-:W-:Y:S02]  /*1080*/  USEL UR5, URZ, 0x1, !UP0 ;  /* 0x00000001ff057887 */ /* 0x000fe4000c000000 */
[----:B------:R-:W-:-:S04]  /*1090*/  UISETP.NE.AND UP0, UPT, UR4, URZ, UPT ;  /* 0x000000ff0400728c */ /* 0x000fc8000bf05270 */
[----:B------:R-:W-:Y:S02]  /*10a0*/  USEL UR4, URZ, 0x2, UP0 ;  /* 0x00000002ff047887 */ /* 0x000fe40008000000 */
[----:B------:R-:W-:-:S04]  /*10b0*/  UISETP.NE.AND UP0, UPT, UR6, 0x1, UPT ;  /* 0x000000010600788c */ /* 0x000fc8000bf05270 */
[----:B------:R-:W-:-:S04]  /*10c0*/  USEL UR4, UR4, 0x2, UP0 ;  /* 0x0000000204047887 */ /* 0x000fc80008000000 */
[----:B------:R-:W-:-:S06]  /*10d0*/  UIADD3 UR4, UPT, UPT, UR5, UR4, URZ ;  /* 0x0000000405047290 */ /* 0x000fcc000fffe0ff */
[----:B------:R-:W-:-:S07]  /*10e0*/  IMAD.U32 R2, RZ, RZ, UR4 ;  /* 0x00000004ff027e24 */ /* 0x000fce000f8e00ff */
.L_x_17:
[----:B------:R-:W1:Y:S01]  /*10f0*/  S2UR UR36, SR_CTAID.Z ;  /* 0x00000000002479c3 */ /* 0x000e620000002700 */
[----:B------:R-:W-:-:S09]  /*1100*/  UISETP.GE.AND UP0, UPT, UR19, 0x1, UPT ;  /* 0x000000011300788c */ /* 0x000fd2000bf06270 */
[----:B------:R-:W-:Y:S05]  /*1110*/  BRA.U !UP0, `(.L_x_18) ;  /* 0x0000000108d07547 */ /* 0x000fea000b800000 */
[----:B------:R-:W2:Y:S01]  /*1120*/  LDCU UR21, c[0x0][0xb0c] ;  /* 0x00016180ff1577ac */ /* 0x000ea20008000800 */
[----:B------:R-:W3:Y:S01]  /*1130*/  LDCU.128 UR12, c[0x0][0xb10] ;  /* 0x00016200ff0c77ac */ /* 0x000ee20008000c00 */
[----:B------:R-:W4:Y:S01]  /*1140*/  LDCU UR6, c[0x0][0x370] ;  /* 0x00006e00ff0677ac */ /* 0x000f220008000800 */
[----:B------:R-:W1:Y:S01]  /*1150*/  LDCU UR7, c[0x0][0x374] ;  /* 0x00006e80ff0777ac */ /* 0x000e620008000800 */
[----:B------:R-:W1:Y:S01]  /*1160*/  LDCU UR22, c[0x0][0xb20] ;  /* 0x00016400ff1677ac */ /* 0x000e620008000800 */
[----:B--2---:R-:W-:Y:S02]  /*1170*/  UISETP.NE.AND UP0, UPT, UR21, 0x1, UPT ;  /* 0x000000011500788c */ /* 0x004fe4000bf05270 */
[----:B---3--:R-:W-:Y:S01]  /*1180*/  UIMAD.WIDE.U32 UR4, UR20, UR12, URZ ;  /* 0x0000000c140472a5 */ /* 0x008fe2000f8e00ff */
[----:B------:R-:W2:Y:S01]  /*1190*/  LDCU.64 UR8, c[0x0][0xb28] ;  /* 0x00016500ff0877ac */ /* 0x000ea20008000a00 */
[----:B----4-:R-:W-:Y:S02]  /*11a0*/  UIMAD.WIDE.U32 UR10, UR6, UR12, URZ ;  /* 0x0000000c060a72a5 */ /* 0x010fe4000f8e00ff */
[----:B------:R-:W-:-:S02]  /*11b0*/  USHF.R.U32.HI UR5, URZ, UR13, UR5 ;  /* 0x0000000dff057299 */ /* 0x000fc40008011605 */
[----:B------:R-:W-:Y:S02]  /*11c0*/  UISETP.NE.AND UP2, UPT, UR19, 0x1, UPT ;  /* 0x000000011300788c */ /* 0x000fe4000bf45270 */
[----:B------:R-:W-:Y:S01]  /*11d0*/  USEL UR5, UR20, UR5, !UP0 ;  /* 0x0000000514057287 */ /* 0x000fe2000c000000 */
[----:B------:R-:W-:Y:S01]  /*11e0*/  UMOV UR10, UR11 ;  /* 0x0000000b000a7c82 */ /* 0x000fe20008000000 */
[----:B------:R-:W-:Y:S02]  /*11f0*/  UIMAD.WIDE.U32 UR16, UR24, UR15, URZ ;  /* 0x0000000f181072a5 */ /* 0x000fe4000f8e00ff */
[----:B------:R-:W-:Y:S02]  /*1200*/  @UP0 USHF.R.U32.HI UR6, URZ, UR13, UR10 ;  /* 0x0000000dff060299 */ /* 0x000fe4000801160a */
[----:B------:R-:W-:Y:S02]  /*1210*/  UISETP.NE.AND UP0, UPT, UR14, 0x1, UPT ;  /* 0x000000010e00788c */ /* 0x000fe4000bf05270 */
[----:B-1----:R-:W-:-:S02]  /*1220*/  UIMAD.WIDE.U32 UR10, UR7, UR15, URZ ;  /* 0x0000000f070a72a5 */ /* 0x002fc4000f8e00ff */
[----:B--2---:R-:W-:Y:S01]  /*1230*/  UIMAD.WIDE.U32 UR12, UR6, UR8, URZ ;  /* 0x00000008060c72a5 */ /* 0x004fe2000f8e00ff */
[----:B------:R-:W-:Y:S02]  /*1240*/  UMOV UR4, UR17 ;  /* 0x0000001100047c82 */ /* 0x000fe40008000000 */
[----:B------:R-:W-:Y:S02]  /*1250*/  USHF.R.U32.HI UR4, URZ, UR22, UR4 ;  /* 0x00000016ff047299 */ /* 0x000fe40008011604 */
[----:B------:R-:W-:Y:S02]  /*1260*/  UMOV UR10, UR11 ;  /* 0x0000000b000a7c82 */ /* 0x000fe40008000000 */
[----:B------:R-:W-:Y:S01]  /*1270*/  UMOV UR12, UR13 ;  /* 0x0000000d000c7c82 */ /* 0x000fe20008000000 */
[----:B------:R-:W-:Y:S02]  /*1280*/  @UP0 USHF.R.U32.HI UR7, URZ, UR22, UR10 ;  /* 0x00000016ff070299 */ /* 0x000fe4000801160a */
[----:B------:R-:W-:-:S02]  /*1290*/  USEL UR4, UR24, UR4, !UP0 ;  /* 0x0000000418047287 */ /* 0x000fc4000c000000 */
[----:B------:R-:W-:Y:S02]  /*12a0*/  UIMAD.WIDE.U32 UR10, UR7, UR8, URZ ;  /* 0x00000008070a72a5 */ /* 0x000fe4000f8e00ff */
[----:B------:R-:W-:Y:S02]  /*12b0*/  @UP2 USHF.R.U32.HI UR6, URZ, UR9, UR12 ;  /* 0x00000009ff062299 */ /* 0x000fe4000801160c */
[----:B------:R-:W-:-:S03]  /*12c0*/  UIMAD.WIDE.U32 UR12, UR4, UR8, URZ ;  /* 0x00000008040c72a5 */ /* 0x000fc6000f8e00ff */
[----:B------:R-:W-:Y:S02]  /*12d0*/  UMOV UR10, UR11 ;  /* 0x0000000b000a7c82 */ /* 0x000fe40008000000 */
[----:B------:R-:W-:Y:S02]  /*12e0*/  @UP2 USHF.R.U32.HI UR7, URZ, UR9, UR10 ;  /* 0x00000009ff072299 */ /* 0x000fe4000801160a */
[----:B------:R-:W-:Y:S02]  /*12f0*/  UIMAD UR10, UR6, UR19, URZ ;  /* 0x00000013060a72a4 */ /* 0x000fe4000f8e02ff */
[----:B------:R-:W-:-:S04]  /*1300*/  UIMAD UR7, UR7, UR19, URZ ;  /* 0x00000013070772a4 */ /* 0x000fc8000f8e02ff */
[----:B------:R-:W-:-:S03]  /*1310*/  UISETP.GE.AND UP0, UPT, UR4, UR7, UPT ;  /* 0x000000070400728c */ /* 0x000fc6000bf06270 */
[----:B------:R-:W-:Y:S01]  /*1320*/  UMOV UR7, UR13 ;  /* 0x0000000d00077c82 */ /* 0x000fe20008000000 */
[----:B------:R-:W-:Y:S02]  /*1330*/  UISETP.GE.OR UP0, UPT, UR5, UR10, UP0 ;  /* 0x0000000a0500728c */ /* 0x000fe40008706670 */
[----:B------:R-:W-:Y:S02]  /*1340*/  UIMAD.WIDE.U32 UR10, UR5, UR8, URZ ;  /* 0x00000008050a72a5 */ /* 0x000fe4000f8e00ff */
[----:B------:R-:W-:Y:S02]  /*1350*/  USHF.R.U32.HI UR7, URZ, UR9, UR7 ;  /* 0x00000009ff077299 */ /* 0x000fe40008011607 */
[----:B------:R-:W-:Y:S02]  /*1360*/  UIADD3 UR10, UPT, UPT, -UR4, URZ, URZ ;  /* 0x000000ff040a7290 */ /* 0x000fe4000fffe1ff */
[----:B------:R-:W-:Y:S02]  /*1370*/  USEL UR7, UR4, UR7, !UP2 ;  /* 0x0000000704077287 */ /* 0x000fe4000d000000 */
[----:B------:R-:W-:Y:S01]  /*1380*/  UIMAD UR10, UR14, UR10, UR24 ;  /* 0x0000000a0e0a72a4 */ /* 0x000fe2000f8e0218 */
[----:B------:R-:W-:Y:S01]  /*1390*/  @!UP0 UMOV UR8, UR11 ;  /* 0x0000000b00088c82 */ /* 0x000fe20008000000 */
[----:B------:R-:W-:-:S02]  /*13a0*/  UIADD3 UR11, UPT, UPT, -UR5, URZ, URZ ;  /* 0x000000ff050b7290 */ /* 0x000fc4000fffe1ff */
[----:B------:R-:W-:Y:S02]  /*13b0*/  @!UP0 USHF.R.U32.HI UR8, URZ, UR9, UR8 ;  /* 0x00000009ff088299 */ /* 0x000fe40008011608 */
[----:B------:R-:W-:Y:S02]  /*13c0*/  UIADD3 UR9, UPT, UPT, -UR7, URZ, URZ ;  /* 0x000000ff07097290 */ /* 0x000fe4000fffe1ff */
[----:B------:R-:W-:Y:S02]  /*13d0*/  @!UP0 USEL UR8, UR5, UR8, !UP2 ;  /* 0x0000000805088287 */ /* 0x000fe4000d000000 */
[----:B------:R-:W-:Y:S02]  /*13e0*/  UIMAD UR9, UR19, UR9, UR4 ;  /* 0x00000009130972a4 */ /* 0x000fe4000f8e0204 */
[----:B------:R-:W-:Y:S02]  /*13f0*/  @!UP0 UIADD3 UR7, UPT, UPT, UR7, -UR8, URZ ;  /* 0x8000000807078290 */ /* 0x000fe4000fffe0ff */
[----:B------:R-:W-:-:S02]  /*1400*/  @!UP0 UIMAD UR6, UR9, UR6, UR8 ;  /* 0x00000006090682a4 */ /* 0x000fc4000f8e0208 */
[----:B------:R-:W-:Y:S02]  /*1410*/  @!UP0 UIMAD UR4, UR7, UR19, UR5 ;  /* 0x00000013070482a4 */ /* 0x000fe4000f8e0205 */
[----:B------:R-:W-:Y:S02]  /*1420*/  UIMAD UR20, UR21, UR11, UR20 ;  /* 0x0000000b151472a4 */ /* 0x000fe4000f8e0214 */
[----:B------:R-:W-:Y:S01]  /*1430*/  UIMAD UR24, UR4, UR14, UR10 ;  /* 0x0000000e041872a4 */ /* 0x000fe2000f8e020a */
[----:B------:R-:W-:Y:S02]  /*1440*/  @!UP0 UMOV UR5, UR6 ;  /* 0x0000000600058c82 */ /* 0x000fe40008000000 */
[----:B------:R-:W-:-:S12]  /*1450*/  UIMAD UR20, UR5, UR21, UR20 ;  /* 0x00000015051472a4 */ /* 0x000fd8000f8e0214 */
.L_x_18:
[----:B------:R-:W-:-:S09]  /*1460*/  UISETP.NE.AND UP0, UPT, UR25, 0x1, UPT ;  /* 0x000000011900788c */ /* 0x000fd2000bf05270 */
[----:B------:R-:W-:Y:S05]  /*1470*/  BRA.U UP0, `(.L_x_19) ;  /* 0x0000000100407547 */ /* 0x000fea000b800000 */
[----:B------:R-:W2:Y:S01]  /*1480*/  LDCU.128 UR8, c[0x0][0xb10] ;  /* 0x00016200ff0877ac */ /* 0x000ea20008000c00 */
[----:B------:R-:W3:Y:S01]  /*1490*/  LDCU UR12, c[0x0][0xb0c] ;  /* 0x00016180ff0c77ac */ /* 0x000ee20008000800 */
[----:B------:R-:W4:Y:S01]  /*14a0*/  LDCU UR13, c[0x0][0xb20] ;  /* 0x00016400ff0d77ac */ /* 0x000f220008000800 */
[----:B--2---:R-:W-:Y:S02]  /*14b0*/  UIMAD.WIDE.U32 UR4, UR20, UR8, URZ ;  /* 0x00000008140472a5 */ /* 0x004fe4000f8e00ff */
[----:B------:R-:W-:Y:S02]  /*14c0*/  UIMAD.WIDE.U32 UR6, UR24, UR11, URZ ;  /* 0x0000000b180672a5 */ /* 0x000fe4000f8e00ff */
[----:B---3--:R-:W-:Y:S02]  /*14d0*/  UISETP.NE.AND UP0, UPT, UR12, 0x1, UPT ;  /* 0x000000010c00788c */ /* 0x008fe4000bf05270 */
[----:B------:R-:W-:-:S03]  /*14e0*/  USHF.R.U32.HI UR5, URZ, UR9, UR5 ;  /* 0x00000009ff057299 */ /* 0x000fc60008011605 */
[----:B------:R-:W-:Y:S01]  /*14f0*/  UMOV UR4, UR7 ;  /* 0x0000000700047c82 */ /* 0x000fe20008000000 */
[----:B------:R-:W-:Y:S02]  /*1500*/  USEL UR5, UR20, UR5, !UP0 ;  /* 0x0000000514057287 */ /* 0x000fe4000c000000 */
[----:B------:R-:W-:Y:S02]  /*1510*/  UISETP.NE.AND UP0, UPT, UR10, 0x1, UPT ;  /* 0x000000010a00788c */ /* 0x000fe4000bf05270 */
[----:B----4-:R-:W-:-:S04]  /*1520*/  USHF.R.U32.HI UR4, URZ, UR13, UR4 ;  /* 0x0000000dff047299 */ /* 0x010fc80008011604 */
[----:B------:R-:W-:-:S04]  /*1530*/  USEL UR4, UR24, UR4, !UP0 ;  /* 0x0000000418047287 */ /* 0x000fc8000c000000 */
[----:B------:R-:W-:Y:S02]  /*1540*/  UIADD3 UR6, UPT, UPT, UR5, -UR4, URZ ;  /* 0x8000000405067290 */ /* 0x000fe4000fffe0ff */
[----:B------:R-:W-:Y:S02]  /*1550*/  UIADD3 UR4, UPT, UPT, -UR5, UR4, URZ ;  /* 0x0000000405047290 */ /* 0x000fe4000fffe1ff */
[----:B------:R-:W-:Y:S02]  /*1560*/  UIMAD UR24, UR6, UR10, UR24 ;  /* 0x0000000a061872a4 */ /* 0x000fe4000f8e0218 */
[----:B------:R-:W-:-:S12]  /*1570*/  UIMAD UR20, UR4, UR12, UR20 ;  /* 0x0000000c041472a4 */ /* 0x000fd8000f8e0214 */
.L_x_19:
[----:B------:R-:W-:Y:S01]  /*1580*/  UISETP.NE.AND UP0, UPT, UR18, 0x2, UPT ;  /* 0x000000021200788c */ /* 0x000fe2000bf05270 */
[----:B------:R-:W-:Y:S09]  /*1590*/  BRA.U !UP5, `(.L_x_20) ;  /* 0x000000010d0c7547 */ /* 0x000ff2000b800000 */
[----:B------:R-:W-:Y:S01]  /*15a0*/  UCGABAR_WAIT ;  /* 0x0000000000007dc7 */ /* 0x000fe20008000000 */
[----:B------:R-:W-:Y:S01]  /*15b0*/  CCTL.IVALL ;  /* 0x00000000ff00798f */ /* 0x000fe20002000000 */
[----:B------:R-:W-:Y:S05]  /*15c0*/  BRA `(.L_x_21) ;  /* 0x0000000000047947 */ /* 0x000fea0003800000 */
.L_x_20:
[----:B------:R-:W-:Y:S06]  /*15d0*/  BAR.SYNC.DEFER_BLOCKING 0x0 ;  /* 0x0000000000007b1d */ /* 0x000fec0000010000 */
.L_x_21:
[----:B------:R-:W-:Y:S05]  /*15e0*/  BRA.U UP0, `(.L_x_22) ;  /* 0x0000001500047547 */ /* 0x000fea000b800000 */
[----:B------:R-:W2:Y:S01]  /*15f0*/  LDCU UR6, c[0x0][0x38c] ;  /* 0x00007180ff0677ac */ /* 0x000ea20008000800 */
[----:B------:R-:W-:Y:S01]  /*1600*/  PLOP3.LUT P1, PT, PT, PT, UP3, 0x80, 0x8 ;  /* 0x000000000008781c */ /* 0x000fe20003f2f038 */
[----:B------:R-:W-:Y:S01]  /*1610*/  IMAD.MOV.U32 R12, RZ, RZ, 0x1 ;  /* 0x00000001ff0c7424 */ /* 0x000fe200078e00ff */
[----:B------:R-:W-:Y:S01]  /*1620*/  ISETP.EQ.OR P2, PT, R0, RZ, P3 ;  /* 0x000000ff0000720c */ /* 0x000fe20001f42670 */
[----:B------:R-:W-:Y:S01]  /*1630*/  UISETP.NE.AND UP1, UPT, UR18, URZ, UPT ;  /* 0x000000ff1200728c */ /* 0x000fe2000bf25270 */
[----:B------:R-:W-:Y:S01]  /*1640*/  PLOP3.LUT P1, PT, P1, PT, PT, 0x8, 0x80 ;  /* 0x000000000080781c */ /* 0x000fe20000f2e170 */
[----:B------:R-:W-:Y:S01]  /*1650*/  USEL UR29, URZ, 0x1, UP6 ;  /* 0x00000001ff1d7887 */ /* 0x000fe2000b000000 */
[----:B------:R-:W-:Y:S01]  /*1660*/  CS2R R10, SRZ ;  /* 0x00000000000a7805 */ /* 0x000fe2000001ff00 */
[----:B------:R-:W-:Y:S01]  /*1670*/  IMAD.MOV.U32 R9, RZ, RZ, RZ ;  /* 0x000000ffff097224 */ /* 0x000fe200078e00ff */
[----:B------:R-:W3:Y:S01]  /*1680*/  LDCU UR44, c[0x0][0x370] ;  /* 0x00006e00ff2c77ac */ /* 0x000ee20008000800 */
[----:B------:R-:W-:Y:S01]  /*1690*/  IMAD.MOV.U32 R8, RZ, RZ, 0x1 ;  /* 0x00000001ff087424 */ /* 0x000fe200078e00ff */
[----:B------:R-:W4:Y:S01]  /*16a0*/  LDCU.64 UR38, c[0x0][0x348] ;  /* 0x00006900ff2677ac */ /* 0x000f220008000a00 */
[----:B------:R-:W-:-:S02]  /*16b0*/  USHF.R.U32.HI UR49, URZ, 0x7, UR23 ;  /* 0x00000007ff317899 */ /* 0x000fc40008011617 */
[----:B--2---:R-:W-:Y:S02]  /*16c0*/  UIADD3 UR5, UPT, UPT, UR6, 0xff, URZ ;  /* 0x000000ff06057890 */ /* 0x004fe4000fffe0ff */
[----:B------:R-:W-:Y:S02]  /*16d0*/  UIADD3 UR50, UPT, UPT, UR6, 0x1fe, URZ ;  /* 0x000001fe06327890 */ /* 0x000fe4000fffe0ff */
[----:B------:R-:W-:Y:S01]  /*16e0*/  USHF.R.S32.HI UR4, URZ, 0x1f, UR5 ;  /* 0x0000001fff047899 */ /* 0x000fe20008011405 */
[----:B------:R-:W2:Y:S03]  /*16f0*/  LDCU UR43, c[0x0][0x374] ;  /* 0x00006e80ff2b77ac */ /* 0x000ea60008000800 */
[----:B------:R-:W-:Y:S02]  /*1700*/  ULEA.HI UR4, UR4, UR5, URZ, 0x8 ;  /* 0x0000000504047291 */ /* 0x000fe4000f8f40ff */
[----:B------:R-:W-:-:S02]  /*1710*/  USEL UR29, UR29, 0x2, UP1 ;  /* 0x000000021d1d7887 */ /* 0x000fc40008800000 */
[----:B------:R-:W-:Y:S02]  /*1720*/  USHF.R.S32.HI UR47, URZ, 0x8, UR4 ;  /* 0x00000008ff2f7899 */ /* 0x000fe40008011404 */
[----:B------:R-:W-:Y:S02]  /*1730*/  UIADD3 UR4, UPT, UPT, UR6, -0x1, URZ ;  /* 0xffffffff06047890 */ /* 0x000fe4000fffe0ff */
[----:B------:R-:W-:Y:S02]  /*1740*/  UISETP.LT.U32.AND UP0, UPT, UR47, 0x3, UPT ;  /* 0x000000032f00788c */ /* 0x000fe4000bf01070 */
[----:B------:R-:W-:Y:S02]  /*1750*/  UISETP.GE.U32.AND UP2, UPT, UR4, -0x1ff, UPT ;  /* 0xfffffe010400788c */ /* 0x000fe4000bf46070 */
[----:B------:R-:W-:Y:S01]  /*1760*/  USEL UR45, UR47, 0x3, UP0 ;  /* 0x000000032f2d7887 */ /* 0x000fe20008000000 */
[----:B------:R-:W-:-:S03]  /*1770*/  UMOV UR21, URZ ;  /* 0x000000ff00157c82 */ /* 0x000fc60008000000 */
[----:B------:R-:W-:Y:S02]  /*1780*/  UIADD3 UR22, UPT, UPT, UR45, -0x1, URZ ;  /* 0xffffffff2d167890 */ /* 0x000fe4000fffe0ff */
[----:B------:R-:W-:-:S03]  /*1790*/  UIADD3 UR48, UPT, UPT, UR47, -UR45, URZ ;  /* 0x8000002d2f307290 */ /* 0x000fc6000fffe0ff */
[----:B------:R-:W-:-:S04]  /*17a0*/  @UP2 UIADD3 UR22, UPT, UPT, UR45, URZ, URZ ;  /* 0x000000ff2d162290 */ /* 0x000fc8000fffe0ff */
[----:B--234-:R-:W-:-:S12]  /*17b0*/  UIADD3 UR22, UPT, UPT, UR22, 0x1, URZ ;  /* 0x0000000116167890 */ /* 0x01cfd8000fffe0ff */
.L_x_42:
[----:B------:R-:W-:Y:S01]  /*17c0*/  UISETP.NE.AND UP0, UPT, UR46, URZ, UPT ;  /* 0x000000ff2e00728c */ /* 0x000fe2000bf05270 */
[----:B------:R-:W2:Y:S08]  /*17d0*/  S2UR UR46, SR_CgaCtaId ;  /* 0x00000000002e79c3 */ /* 0x000eb00000008800 */
[----:B------:R-:W-:Y:S05]  /*17e0*/  BRA.U UP0, `(.L_x_23) ;  /* 0x0000000100347547 */ /* 0x000fea000b800000 */
[----:B------:R-:W3:Y:S01]  /*17f0*/  S2R R0, SR_CgaCtaId ;  /* 0x0000000000007919 */ /* 0x000ee20000008800 */
[----:B------:R-:W-:-:S04]  /*1800*/  MOV R2, 0x400 ;  /* 0x0000040000027802 */ /* 0x000fc80000000f00 */
[----:B---3--:R-:W-:Y:S02]  /*1810*/  LEA R0, R0, R2, 0x18 ;  /* 0x0000000200007211 */ /* 0x008fe400078ec0ff */
[----:B------:R-:W-:-:S03]  /*1820*/  SHF.L.U32 R2, R8, 0x1f, RZ ;  /* 0x0000001f08027819 */ /* 0x000fc600000006ff */
[----:B------:R-:W-:-:S04]  /*1830*/  IMAD R0, R9, 0x8, R0 ;  /* 0x0000000809007824 */ /* 0x000fc800078e0200 */
[----:B------:R-:W3:Y:S02]  /*1840*/  SYNCS.PHASECHK.TRANS64.TRYWAIT P0, [R0+URZ+0xe0], R2 ;  /* 0x0000e002000075a7 */ /* 0x000ee400080011ff */
[----:B---3--:R-:W-:Y:S05]  /*1850*/  @!P0 BRA `(.L_x_24) ;  /* 0x00000074002c8947 */ /* 0x008fea0003800000 */
.L_x_126:
[----:B------:R-:W-:Y:S01]  /*1860*/  VIADD R9, R9, 0x1 ;  /* 0x0000000109097836 */ /* 0x000fe20000000000 */
[----:B------:R3:W-:Y:S04]  /*1870*/  SYNCS.ARRIVE.TRANS64.A1T0 RZ, [R0+URZ+0xd0], RZ ;  /* 0x0000d0ff00ff79a7 */ /* 0x0007e800081000ff */
[----:B------:R-:W-:-:S04]  /*1880*/  ISETP.NE.AND P0, PT, R9, 0x2, PT ;  /* 0x000000020900780c */ /* 0x000fc80003f05270 */
[----:B------:R-:W-:Y:S02]  /*1890*/  SEL R9, R9, RZ, P0 ;  /* 0x000000ff09097207 */ /* 0x000fe40000000000 */
[----:B---3--:R-:W-:-:S04]  /*18a0*/  SEL R0, RZ, 0x1, P0 ;  /* 0x00000001ff007807 */ /* 0x008fc80000000000 */
[----:B------:R-:W-:-:S07]  /*18b0*/  LOP3.LUT R8, R8, R0, RZ, 0x3c, !PT ;  /* 0x0000000008087212 */ /* 0x000fce00078e3cff */
.L_x_23:
[----:B------:R-:W-:Y:S01]  /*18c0*/  UMOV UR13, 0x400 ;  /* 0x00000400000d7882 */ /* 0x000fe20000000000 */
[----:B------:R-:W-:Y:S01]  /*18d0*/  SHF.L.U32 R0, R12, 0x1f, RZ ;  /* 0x0000001f0c007819 */ /* 0x000fe200000006ff */
[----:B--2---:R-:W-:Y:S02]  /*18e0*/  ULEA UR13, UR46, UR13, 0x18 ;  /* 0x0000000d2e0d7291 */ /* 0x004fe4000f8ec0ff */
[----:B------:R-:W-:Y:S02]  /*18f0*/  UISETP.GE.U32.AND UP0, UPT, UR50, 0x1ff, UPT ;  /* 0x000001ff3200788c */ /* 0x000fe4000bf06070 */
[----:B------:R-:W-:Y:S02]  /*1900*/  ULEA UR4, UR21, UR13, 0x3 ;  /* 0x0000000d15047291 */ /* 0x000fe4000f8e18ff */
[----:B------:R-:W-:Y:S02]  /*1910*/  USHF.L.U32 UR35, UR20, 0x6, URZ ;  /* 0x0000000614237899 */ /* 0x000fe400080006ff */
[----:B------:R-:W-:Y:S01]  /*1920*/  UIMAD UR19, UR24, 0xc0, UR49 ;  /* 0x000000c0181378a4 */ /* 0x000fe2000f8e0231 */
[----:B------:R-:W-:-:S04]  /*1930*/  UMOV UR14, URZ ;  /* 0x000000ff000e7c82 */ /* 0x000fc80008000000 */
[----:B------:R2:W3:Y:S01]  /*1940*/  SYNCS.PHASECHK.TRANS64.TRYWAIT P0, [UR4+0x18], R0 ;  /* 0x00001800ff0075a7 */ /* 0x0004e20008001104 */
[----:B------:R-:W-:Y:S06]  /*1950*/  BRA.U !UP0, `(.L_x_25) ;  /* 0x0000000108f07547 */ /* 0x000fec000b800000 */
[----:B------:R-:W-:Y:S01]  /*1960*/  UMOV UR15, URZ ;  /* 0x000000ff000f7c82 */ /* 0x000fe20008000000 */
[----:B------:R-:W-:-:S05]  /*1970*/  UMOV UR4, UR21 ;  /* 0x0000001500047c82 */ /* 0x000fca0008000000 */
.L_x_31:
[----:B------:R-:W-:Y:S01]  /*1980*/  ULEA UR33, UR4, UR13, 0x3 ;  /* 0x0000000d04217291 */ /* 0x000fe2000f8e18ff */
[----:B---3--:R-:W-:Y:S01]  /*1990*/  @!P3 MOV R2, 0x10000 ;  /* 0x000100000002b802 */ /* 0x008fe20000000f00 */
[----:B-1-3--:R-:W-:Y:S10]  /*19a0*/  @P0 BRA `(.L_x_26) ;  /* 0x00000000000c0947 */ /* 0x00aff40003800000 */
[----:B------:R-:W-:-:S04]  /*19b0*/  SHF.L.U32 R3, R12, 0x1f, RZ ;  /* 0x0000001f0c037819 */ /* 0x000fc800000006ff */
[----:B------:R-:W3:Y:S02]  /*19c0*/  SYNCS.PHASECHK.TRANS64.TRYWAIT P0, [UR33+0x18], R3 ;  /* 0x00001803ff0075a7 */ /* 0x000ee40008001121 */
[----:B---3--:R-:W-:Y:S05]  /*19d0*/  @!P0 BRA `(.L_x_27) ;  /* 0x0000007000e08947 */ /* 0x008fea0003800000 */
.L_x_26:
[----:B------:R3:W-:Y:S01]  /*19e0*/  @!P3 SYNCS.ARRIVE.TRANS64 RZ, [UR33], R2 ;  /* 0x00000002ffffb9a7 */ /* 0x0007e20008000021 */
[----:B------:R-:W-:-:S04]  /*19f0*/  ULOP3.LUT UR5, UR29, 0x2, URZ, 0xfc, !UPT ;  /* 0x000000021d057892 */ /* 0x000fc8000f8efcff */
[----:B------:R-:W-:-:S09]  /*1a00*/  UISETP.NE.AND UP0, UPT, UR5, 0x2, UPT ;  /* 0x000000020500788c */ /* 0x000fd2000bf05270 */
[----:B------:R-:W-:Y:S05]  /*1a10*/  BRA.U UP0, `(.L_x_28) ;  /* 0x0000000100047547 */ /* 0x000fea000b800000 */
[----:B-1----:R-:W-:Y:S05]  /*1a20*/  BPT.TRAP 0x1 ;  /* 0x000000040000795c */ /* 0x002fea0000300000 */
.L_x_28:
[----:B------:R-:W-:Y:S04]  /*1a30*/  BSSY.RECONVERGENT B0, `(.L_x_29) ;  /* 0x0000003000007945 */ /* 0x000fe80003800200 */
[----:B------:R-:W-:Y:S05]  /*1a40*/  @P2 BRA `(.L_x_30) ;  /* 0x0000000000042947 */ /* 0x000fea0003800000 */
[----:B-1----:R-:W-:Y:S05]  /*1a50*/  BPT.TRAP 0x1 ;  /* 0x000000040000795c */ /* 0x002fea0000300000 */
.L_x_30:
[----:B-1----:R-:W-:Y:S05]  /*1a60*/  BSYNC.RECONVERGENT B0 ;  /* 0x0000000000007941 */ /* 0x002fea0003800200 */
.L_x_29:
[----:B------:R-:W-:Y:S02]  /*1a70*/  UIADD3 UR5, UPT, UPT, UR4, 0x1, URZ ;  /* 0x0000000104057890 */ /* 0x000fe4000fffe0ff */
[----:B------:R-:W-:Y:S02]  /*1a80*/  ULEA UR24, UR4, UR13, 0xe ;  /* 0x0000000d04187291 */ /* 0x000fe4000f8e70ff */
[----:B------:R-:W-:Y:S02]  /*1a90*/  UISETP.NE.AND UP0, UPT, UR5, 0x3, UPT ;  /* 0x000000030500788c */ /* 0x000fe4000bf05270 */
[----:B------:R-:W-:Y:S02]  /*1aa0*/  UIMAD UR8, UR4, 0xc000, UR23 ;  /* 0x0000c000040878a4 */ /* 0x000fe4000f8e0217 */
[----:B------:R-:W-:Y:S02]  /*1ab0*/  USEL UR6, URZ, 0x1, UP0 ;  /* 0x00000001ff067887 */ /* 0x000fe40008000000 */
[----:B------:R-:W-:-:S02]  /*1ac0*/  USEL UR21, UR5, URZ, UP0 ;  /* 0x000000ff05157287 */ /* 0x000fc40008000000 */
[----:B------:R-:W-:Y:S02]  /*1ad0*/  UIADD3 UR4, UP0, UPT, UR38, 0x180, URZ ;  /* 0x0000018026047890 */ /* 0x000fe4000ff1e0ff */
[----:B------:R-:W-:Y:S01]  /*1ae0*/  ULEA UR5, UR21, UR13, 0x3 ;  /* 0x0000000d15057291 */ /* 0x000fe2000f8e18ff */
[----:B------:R-:W-:Y:S01]  /*1af0*/  LOP3.LUT R12, R12, UR6, RZ, 0x3c, !PT ;  /* 0x000000060c0c7c12 */ /* 0x000fe2000f8e3cff */
[----:B------:R-:W-:Y:S02]  /*1b00*/  USHF.L.U32 UR34, UR15, 0x8, URZ ;  /* 0x000000080f227899 */ /* 0x000fe400080006ff */
[----:B------:R-:W-:Y:S01]  /*1b10*/  UIADD3 UR15, UPT, UPT, UR15, 0x1, URZ ;  /* 0x000000010f0f7890 */ /* 0x000fe2000fffe0ff */
[----:B--2---:R-:W-:Y:S01]  /*1b20*/  SHF.L.U32 R0, R12, 0x1f, RZ ;  /* 0x0000001f0c007819 */ /* 0x004fe200000006ff */
[----:B------:R-:W-:Y:S02]  /*1b30*/  UIADD3 UR6, UP1, UPT, UR38, 0x80, URZ ;  /* 0x0000008026067890 */ /* 0x000fe4000ff3e0ff */
[----:B------:R-:W-:Y:S01]  /*1b40*/  UIADD3 UR8, UPT, UPT, UR13, UR8, URZ ;  /* 0x000000080d087290 */ /* 0x000fe2000fffe0ff */
[----:B------:R4:W1:Y:S01]  /*1b50*/  SYNCS.PHASECHK.TRANS64.TRYWAIT P0, [UR5+0x18], R0 ;  /* 0x00001800ff0075a7 */ /* 0x0008620008001105 */
[----:B------:R-:W-:-:S02]  /*1b60*/  UIADD3.X UR5, UPT, UPT, URZ, UR39, URZ, UP0, !UPT ;  /* 0x00000027ff057290 */ /* 0x000fc400087fe4ff */
[----:B------:R-:W-:Y:S02]  /*1b70*/  UISETP.NE.AND UP0, UPT, UR15, UR22, UPT ;  /* 0x000000160f00728c */ /* 0x000fe4000bf05270 */
[----:B------:R-:W-:Y:S02]  /*1b80*/  UIADD3.X UR7, UPT, UPT, URZ, UR39, URZ, UP1, !UPT ;  /* 0x00000027ff077290 */ /* 0x000fe40008ffe4ff */
[----:B------:R-:W-:Y:S02]  /*1b90*/  UIADD3 UR32, UPT, UPT, UR24, 0x5400, URZ ;  /* 0x0000540018207890 */ /* 0x000fe4000fffe0ff */
[----:B------:R-:W-:Y:S02]  /*1ba0*/  UIADD3 UR26, UPT, UPT, UR34, 0x80, URZ ;  /* 0x00000080221a7890 */ /* 0x000fe4000fffe0ff */
[----:B------:R-:W-:Y:S02]  /*1bb0*/  UIADD3 UR24, UPT, UPT, UR24, 0x7400, URZ ;  /* 0x0000740018187890 */ /* 0x000fe4000fffe0ff */
[----:B------:R-:W-:-:S02]  /*1bc0*/  UIADD3 UR16, UPT, UPT, UR8, 0x11400, URZ ;  /* 0x0001140008107890 */ /* 0x000fc4000fffe0ff */
[----:B------:R-:W-:Y:S01]  /*1bd0*/  UIADD3 UR8, UPT, UPT, UR8, 0x17400, URZ ;  /* 0x0001740008087890 */ /* 0x000fe2000fffe0ff */
[----:B------:R-:W-:Y:S01]  /*1be0*/  UMOV UR30, 0x0 ;  /* 0x00000000001e7882 */ /* 0x000fe20000000000 */
[----:B------:R-:W-:Y:S01]  /*1bf0*/  UMOV UR31, 0x10000000 ;  /* 0x10000000001f7882 */ /* 0x000fe20000000000 */
[----:B------:R-:W-:Y:S01]  /*1c00*/  UMOV UR25, UR33 ;  /* 0x0000002100197c82 */ /* 0x000fe20008000000 */
[----:B------:R-:W-:Y:S01]  /*1c10*/  UMOV UR27, UR35 ;  /* 0x00000023001b7c82 */ /* 0x000fe20008000000 */
[----:B------:R-:W-:Y:S01]  /*1c20*/  UMOV UR28, UR36 ;  /* 0x00000024001c7c82 */ /* 0x000fe20008000000 */
[----:B------:R-:W-:Y:S01]  /*1c30*/  UMOV UR14, 0x30000 ;  /* 0x00030000000e7882 */ /* 0x000fe20000000000 */
[----:B------:R-:W-:Y:S01]  /*1c40*/  UMOV UR17, UR33 ;  /* 0x0000002100117c82 */ /* 0x000fe20008000000 */
[----:B------:R-:W-:Y:S01]  /*1c50*/  UMOV UR20, UR36 ;  /* 0x0000002400147c82 */ /* 0x000fe20008000000 */
[----:B------:R-:W-:Y:S01]  /*1c60*/  UMOV UR18, UR34 ;  /* 0x0000002200127c82 */ /* 0x000fe20008000000 */
[----:B------:R-:W-:Y:S01]  /*1c70*/  UTMALDG.3D [UR32], [UR6], desc[UR30] ;  /* 0x00001e20060075b4 */ /* 0x000fe20008011000 */
[----:B------:R-:W-:Y:S01]  /*1c80*/  UMOV UR11, UR19 ;  /* 0x00000013000b7c82 */ /* 0x000fe20008000000 */
[----:B------:R-:W-:Y:S01]  /*1c90*/  UMOV UR12, UR36 ;  /* 0x00000024000c7c82 */ /* 0x000fe20008000000 */
[----:B------:R-:W-:Y:S01]  /*1ca0*/  UMOV UR9, UR33 ;  /* 0x0000002100097c82 */ /* 0x000fe20008000000 */
[----:B------:R-:W-:Y:S01]  /*1cb0*/  UMOV UR10, UR26 ;  /* 0x0000001a000a7c82 */ /* 0x000fe20008000000 */
[----:B------:R-:W-:Y:S01]  /*1cc0*/  UTMALDG.3D [UR24], [UR6], desc[UR30] ;  /* 0x00001e18060075b4 */ /* 0x000fe20008011000 */
[----:B------:R-:W-:Y:S01]  /*1cd0*/  UTMALDG.3D.MULTICAST [UR16], [UR4], UR14, desc[UR30] ;  /* 0x00001e10040073b4 */ /* 0x000fe2000801180e */
[----:B------:R2:W-:Y:S02]  /*1ce0*/  UTMALDG.3D.MULTICAST [UR8], [UR4], UR14, desc[UR30] ;  /* 0x00001e08040073b4 */ /* 0x0005e4000801180e */
[----:B--2---:R-:W-:Y:S01]  /*1cf0*/  UMOV UR14, UR22 ;  /* 0x00000016000e7c82 */ /* 0x004fe20008000000 */
[----:B------:R-:W-:Y:S01]  /*1d00*/  UMOV UR4, UR21 ;  /* 0x0000001500047c82 */ /* 0x000fe20008000000 */
[----:B----4-:R-:W-:Y:S05]  /*1d10*/  BRA.U UP0, `(.L_x_31) ;  /* 0xfffffffd00187547 */ /* 0x010fea000b83ffff */
.L_x_25:
[----:B------:R-:W-:Y:S01]  /*1d20*/  ULEA UR4, UR21, UR13, 0x3 ;  /* 0x0000000d15047291 */ /* 0x000fe2000f8e18ff */
[----:B--2---:R-:W-:Y:S01]  /*1d30*/  SHF.L.U32 R0, R12, 0x1f, RZ ;  /* 0x0000001f0c007819 */ /* 0x004fe200000006ff */
[----:B------:R-:W-:Y:S01]  /*1d40*/  @!P1 SYNCS.ARRIVE.TRANS64.A1T0 RZ, [UR13+0x68], RZ ;  /* 0x000068ffffff99a7 */ /* 0x000fe2000810000d */
[----:B------:R-:W-:-:S06]  /*1d50*/  UISETP.GT.AND UP0, UPT, UR47, UR45, UPT ;  /* 0x0000002d2f00728c */ /* 0x000fcc000bf04270 */
[----:B-1-3--:R1:W2:Y:S03]  /*1d60*/  SYNCS.PHASECHK.TRANS64.TRYWAIT P0, [UR4+0x18], R0 ;  /* 0x00001800ff0075a7 */ /* 0x00a2a60008001104 */
[----:B------:R-:W-:Y:S05]  /*1d70*/  BRA.U !UP0, `(.L_x_32) ;  /* 0x0000000108ec7547 */ /* 0x000fea000b800000 */
[----:B------:R-:W-:Y:S01]  /*1d80*/  UIADD3 UR15, UPT, UPT, UR48, UR14, URZ ;  /* 0x0000000e300f7290 */ /* 0x000fe2000fffe0ff */
[----:B------:R-:W-:-:S11]  /*1d90*/  UMOV UR4, UR21 ;  /* 0x0000001500047c82 */ /* 0x000fd60008000000 */
.L_x_38:
[----:B------:R-:W-:Y:S01]  /*1da0*/  ULEA UR33, UR4, UR13, 0x3 ;  /* 0x0000000d04217291 */ /* 0x000fe2000f8e18ff */
[----:B--2---:R-:W-:Y:S01]  /*1db0*/  @!P3 MOV R2, 0x10000 ;  /* 0x000100000002b802 */ /* 0x004fe20000000f00 */
[----:B--2-4-:R-:W-:Y:S10]  /*1dc0*/  @P0 BRA `(.L_x_33) ;  /* 0x00000000000c0947 */ /* 0x014ff40003800000 */
[----:B------:R-:W-:-:S04]  /*1dd0*/  SHF.L.U32 R3, R12, 0x1f, RZ ;  /* 0x0000001f0c037819 */ /* 0x000fc800000006ff */
[----:B------:R-:W2:Y:S02]  /*1de0*/  SYNCS.PHASECHK.TRANS64.TRYWAIT P0, [UR33+0x18], R3 ;  /* 0x00001803ff0075a7 */ /* 0x000ea40008001121 */
[----:B--2---:R-:W-:Y:S05]  /*1df0*/  @!P0 BRA `(.L_x_34) ;  /* 0x0000006c00f08947 */ /* 0x004fea0003800000 */
.L_x_33:
[----:B------:R2:W-:Y:S01]  /*1e00*/  @!P3 SYNCS.ARRIVE.TRANS64 RZ, [UR33], R2 ;  /* 0x00000002ffffb9a7 */ /* 0x0005e20008000021 */
[----:B------:R-:W-:-:S04]  /*1e10*/  ULOP3.LUT UR5, UR29, 0x2, URZ, 0xfc, !UPT ;  /* 0x000000021d057892 */ /* 0x000fc8000f8efcff */
[----:B------:R-:W-:-:S09]  /*1e20*/  UISETP.NE.AND UP0, UPT, UR5, 0x2, UPT ;  /* 0x000000020500788c */ /* 0x000fd2000bf05270 */
[----:B------:R-:W-:Y:S05]  /*1e30*/  BRA.U UP0, `(.L_x_35) ;  /* 0x0000000100047547 */ /* 0x000fea000b800000 */
[----:B------:R-:W-:Y:S05]  /*1e40*/  BPT.TRAP 0x1 ;  /* 0x000000040000795c */ /* 0x000fea0000300000 */
.L_x_35:
[----:B------:R-:W-:Y:S04]  /*1e50*/  BSSY.RECONVERGENT B0, `(.L_x_36) ;  /* 0x0000003000007945 */ /* 0x000fe80003800200 */
[----:B------:R-:W-:Y:S05]  /*1e60*/  @P2 BRA `(.L_x_37) ;  /* 0x0000000000042947 */ /* 0x000fea0003800000 */
[----:B------:R-:W-:Y:S05]  /*1e70*/  BPT.TRAP 0x1 ;  /* 0x000000040000795c */ /* 0x000fea0000300000 */
.L_x_37:
[----:B------:R-:W-:Y:S05]  /*1e80*/  BSYNC.RECONVERGENT B0 ;  /* 0x0000000000007941 */ /* 0x000fea0003800200 */
.L_x_36:
        /* <DEDUP_REMOVED lines=11> */
[----:B-1----:R-:W-:Y:S01]  /*1f40*/  SHF.L.U32 R0, R12, 0x1f, RZ ;  /* 0x0000001f0c007819 */ /* 0x002fe200000006ff */
[----:B------:R-:W-:Y:S02]  /*1f50*/  UIADD3 UR6, UP1, UPT, UR38, 0x80, URZ ;  /* 0x0000008026067890 */ /* 0x000fe4000ff3e0ff */
[----:B------:R-:W-:Y:S01]  /*1f60*/  UIADD3 UR8, UPT, UPT, UR13, UR8, URZ ;  /* 0x000000080d087290 */ /* 0x000fe2000fffe0ff */
[----:B------:R3:W4:Y:S01]  /*1f70*/  SYNCS.PHASECHK.TRANS64.TRYWAIT P0, [UR5+0x18], R0 ;  /* 0x00001800ff0075a7 */ /* 0x0007220008001105 */
        /* <DEDUP_REMOVED lines=16> */
[----:B------:R-:W-:Y:S01]  /*2080*/  UTMALDG.3D [UR32], [UR6], desc[UR30] ;  /* 0x00001e20060075b4 */ /* 0x000fe20008011000 */
[----:B------:R-:W-:Y:S01]  /*2090*/  UMOV UR18, UR34 ;  /* 0x0000002200127c82 */ /* 0x000fe20008000000 */
[----:B------:R-:W-:Y:S01]  /*20a0*/  UMOV UR11, UR19 ;  /* 0x00000013000b7c82 */ /* 0x000fe20008000000 */
[----:B------:R-:W-:Y:S01]  /*20b0*/  UMOV UR12, UR36 ;  /* 0x00000024000c7c82 */ /* 0x000fe20008000000 */
[----:B------:R-:W-:Y:S01]  /*20c0*/  UMOV UR9, UR33 ;  /* 0x0000002100097c82 */ /* 0x000fe20008000000 */
[----:B------:R-:W-:Y:S01]  /*20d0*/  UMOV UR10, UR26 ;  /* 0x0000001a000a7c82 */ /* 0x000fe20008000000 */
[----:B------:R-:W-:Y:S01]  /*20e0*/  UTMALDG.3D [UR24], [UR6], desc[UR30] ;  /* 0x00001e18060075b4 */ /* 0x000fe20008011000 */
[----:B------:R-:W-:Y:S01]  /*20f0*/  UTMALDG.3D.MULTICAST [UR16], [UR4], UR37, desc[UR30] ;  /* 0x00001e10040073b4 */ /* 0x000fe20008011825 */
[----:B------:R1:W-:Y:S02]  /*2100*/  UTMALDG.3D.MULTICAST [UR8], [UR4], UR37, desc[UR30] ;  /* 0x00001e08040073b4 */ /* 0x0003e40008011825 */
[----:B-1----:R-:W-:Y:S01]  /*2110*/  UMOV UR4, UR21 ;  /* 0x0000001500047c82 */ /* 0x002fe20008000000 */
[----:B---3--:R-:W-:Y:S05]  /*2120*/  BRA.U UP0, `(.L_x_38) ;  /* 0xfffffffd001c7547 */ /* 0x008fea000b83ffff */
.L_x_32:
[C---:B------:R-:W-:Y:S01]  /*2130*/  LEA R3, R11.reuse, UR13, 0x3 ;  /* 0x0000000d0b037c11 */ /* 0x040fe2000f8e18ff */
[----:B------:R-:W-:Y:S01]  /*2140*/  NOP ;  /* 0x0000000000007918 */ /* 0x000fe20000000000 */
[----:B-1----:R-:W-:Y:S02]  /*2150*/  SHF.L.U32 R0, R10, 0x1f, RZ ;  /* 0x0000001f0a007819 */ /* 0x002fe400000006ff */
[----:B------:R-:W-:Y:S02]  /*2160*/  LEA R4, R11, UR13, 0x4 ;  /* 0x0000000d0b047c11 */ /* 0x000fe4000f8e20ff */
[----:B--2-4-:R-:W1:Y:S02]  /*2170*/  SYNCS.PHASECHK.TRANS64.TRYWAIT P0, [R3+URZ+0x70], R0 ;  /* 0x00007000030075a7 */ /* 0x014e6400080011ff */
[----:B-1----:R-:W-:Y:S05]  /*2180*/  @!P0 BRA `(.L_x_39) ;  /* 0x0000006c00248947 */ /* 0x002fea0003800000 */
.L_x_129:
[----:B------:R-:W2:Y:S01]  /*2190*/  LDS.128 R4, [R4+0x100] ;  /* 0x0001000004047984 */ /* 0x000ea20000000c00 */
[----:B------:R-:W-:Y:S01]  /*21a0*/  UISETP.GE.AND UP0, UPT, UR42, 0x1, UPT ;  /* 0x000000012a00788c */ /* 0x000fe2000bf06270 */
[----:B------:R-:W-:Y:S01]  /*21b0*/  @!PT LDS RZ, [RZ] ;  /* 0x00000000fffff984 */ /* 0x000fe20000000800 */
[----:B------:R-:W-:Y:S01]  /*21c0*/  @!PT LDS RZ, [RZ] ;  /* 0x00000000fffff984 */ /* 0x000fe20000000800 */
[----:B------:R-:W-:Y:S01]  /*21d0*/  @!PT LDS RZ, [RZ] ;  /* 0x00000000fffff984 */ /* 0x000fe20000000800 */
[----:B------:R-:W-:Y:S01]  /*21e0*/  @!PT LDS RZ, [RZ] ;  /* 0x00000000fffff984 */ /* 0x000fe20000000800 */
[----:B------:R3:W-:Y:S06]  /*21f0*/  MEMBAR.ALL.CTA ;  /* 0x0000000000007992 */ /* 0x0007ec0000008000 */
[----:B---3--:R-:W3:Y:S01]  /*2200*/  FENCE.VIEW.ASYNC.S ;  /* 0x00000000000073c6 */ /* 0x008ee20000000000 */
[----:B--2---:R-:W-:-:S13]  /*2210*/  LOP3.LUT P0, RZ, R6, 0x1, RZ, 0xc0, !PT ;  /* 0x0000000106ff7812 */ /* 0x004fda000780c0ff */
[----:B---3--:R-:W-:Y:S01]  /*2220*/  VOTEU.ANY UP1, P0 ;  /* 0x0000000000ff7886 */ /* 0x008fe20000020100 */
[----:B------:R-:W-:-:S13]  /*2230*/  PLOP3.LUT P0, PT, PT, PT, UP1, 0x80, 0x8 ;  /* 0x000000000008781c */ /* 0x000fda0003f0f018 */
[----:B-1----:R-:W-:Y:S02]  /*2240*/  @P0 LOP3.LUT R0, R5, 0xffff, RZ, 0xc0, !PT ;  /* 0x0000ffff05000812 */ /* 0x002fe400078ec0ff */
[----:B------:R-:W-:Y:S02]  /*2250*/  @P0 MOV R2, R4 ;  /* 0x0000000400020202 */ /* 0x000fe40000000f00 */
[----:B------:R-:W-:Y:S01]  /*2260*/  @P0 R2UR UR5, R0 ;  /* 0x00000000000502ca */ /* 0x000fe200000e0000 */
[----:B------:R-:W-:Y:S01]  /*2270*/  VIADD R0, R3, 0x80 ;  /* 0x0000008003007836 */ /* 0x000fe20000000000 */
[----:B------:R-:W-:Y:S02]  /*2280*/  @P0 SHF.R.U32.HI R4, RZ, 0x10, R5 ;  /* 0x00000010ff040819 */ /* 0x000fe40000011605 */
[----:B------:R-:W-:Y:S02]  /*2290*/  @P0 R2UR UR6, R2 ;  /* 0x00000000020602ca */ /* 0x000fe400000e0000 */
[----:B------:R-:W-:-:S02]  /*22a0*/  PRMT R0, RZ, 0x654, R0 ;  /* 0x00000654ff007816 */ /* 0x000fc40000000000 */
[----:B------:R-:W-:Y:S02]  /*22b0*/  @P0 R2UR UR4, R4 ;  /* 0x00000000040402ca */ /* 0x000fe400000e0000 */
[----:B------:R1:W-:Y:S03]  /*22c0*/  SYNCS.ARRIVE.TRANS64.RED.A1T0 RZ, [R0+URZ], RZ ;  /* 0x000000ff00ff79a7 */ /* 0x0003e600081004ff */
[----:B------:R-:W-:-:S04]  /*22d0*/  @UP1 UMOV UR40, UR5 ;  /* 0x0000000500281c82 */ /* 0x000fc80008000000 */
[----:B------:R-:W-:-:S04]  /*22e0*/  @UP1 UMOV UR41, UR6 ;  /* 0x0000000600291c82 */ /* 0x000fc80008000000 */
[----:B------:R-:W-:Y:S01]  /*22f0*/  @UP1 UMOV UR36, UR4 ;  /* 0x0000000400241c82 */ /* 0x000fe20008000000 */
[----:B------:R-:W-:Y:S05]  /*2300*/  BRA.U !UP0, `(.L_x_40) ;  /* 0x0000000108d47547 */ /* 0x000fea000b800000 */
[----:B------:R-:W2:Y:S01]  /*2310*/  LDCU.128 UR16, c[0x0][0xb10] ;  /* 0x00016200ff1077ac */ /* 0x000ea20008000c00 */
[----:B------:R-:W3:Y:S01]  /*2320*/  LDCU UR12, c[0x0][0xb20] ;  /* 0x00016400ff0c77ac */ /* 0x000ee20008000800 */
[----:B------:R-:W4:Y:S01]  /*2330*/  LDCU UR20, c[0x0][0xb0c] ;  /* 0x00016180ff1477ac */ /* 0x000f220008000800 */
[----:B------:R-:W1:Y:S01]  /*2340*/  LDCU.64 UR8, c[0x0][0xb28] ;  /* 0x00016500ff0877ac */ /* 0x000e620008000a00 */
[----:B------:R-:W-:Y:S02]  /*2350*/  UISETP.NE.AND UP3, UPT, UR42, 0x1, UPT ;  /* 0x000000012a00788c */ /* 0x000fe4000bf65270 */
[----:B--2---:R-:W-:Y:S02]  /*2360*/  UIMAD.WIDE.U32 UR6, UR43, UR19, URZ ;  /* 0x000000132b0672a5 */ /* 0x004fe4000f8e00ff */
[----:B------:R-:W-:Y:S02]  /*2370*/  UIMAD.WIDE.U32 UR4, UR44, UR16, URZ ;  /* 0x000000102c0472a5 */ /* 0x000fe4000f8e00ff */
[----:B------:R-:W-:-:S02]  /*2380*/  UISETP.NE.AND UP0, UPT, UR18, 0x1, UPT ;  /* 0x000000011200788c */ /* 0x000fc4000bf05270 */
[----:B------:R-:W-:Y:S01]  /*2390*/  UIMAD.WIDE.U32 UR24, UR40, UR19, URZ ;  /* 0x00000013281872a5 */ /* 0x000fe2000f8e00ff */
[----:B------:R-:W-:Y:S02]  /*23a0*/  UMOV UR6, UR7 ;  /* 0x0000000700067c82 */ /* 0x000fe40008000000 */
[----:B------:R-:W-:Y:S01]  /*23b0*/  UMOV UR4, UR5 ;  /* 0x0000000500047c82 */ /* 0x000fe20008000000 */
[----:B---3--:R-:W-:Y:S02]  /*23c0*/  USHF.R.U32.HI UR6, URZ, UR12, UR6 ;  /* 0x0000000cff067299 */ /* 0x008fe40008011606 */
[----:B----4-:R-:W-:Y:S02]  /*23d0*/  UISETP.NE.AND UP2, UPT, UR20, 0x1, UPT ;  /* 0x000000011400788c */ /* 0x010fe4000bf45270 */
[----:B------:R-:W-:Y:S02]  /*23e0*/  USHF.R.U32.HI UR4, URZ, UR17, UR4 ;  /* 0x00000011ff047299 */ /* 0x000fe40008011604 */
[----:B------:R-:W-:-:S02]  /*23f0*/  USEL UR5, UR43, UR6, !UP0 ;  /* 0x000000062b057287 */ /* 0x000fc4000c000000 */
[----:B------:R-:W-:Y:S02]  /*2400*/  USEL UR6, UR44, UR4, !UP2 ;  /* 0x000000042c067287 */ /* 0x000fe4000d000000 */
[----:B-1----:R-:W-:Y:S01]  /*2410*/  UIMAD.WIDE.U32 UR10, UR5, UR8, URZ ;  /* 0x00000008050a72a5 */ /* 0x002fe2000f8e00ff */
[----:B------:R-:W-:Y:S01]  /*2420*/  UMOV UR4, UR25 ;  /* 0x0000001900047c82 */ /* 0x000fe20008000000 */
[----:B------:R-:W-:Y:S02]  /*2430*/  UIMAD.WIDE.U32 UR14, UR41, UR16, URZ ;  /* 0x00000010290e72a5 */ /* 0x000fe4000f8e00ff */
[----:B------:R-:W-:-:S03]  /*2440*/  UIMAD.WIDE.U32 UR24, UR6, UR8, URZ ;  /* 0x00000008061872a5 */ /* 0x000fc6000f8e00ff */
[----:B------:R-:W-:Y:S01]  /*2450*/  UMOV UR10, UR11 ;  /* 0x0000000b000a7c82 */ /* 0x000fe20008000000 */
[----:B------:R-:W-:Y:S02]  /*2460*/  USHF.R.U32.HI UR4, URZ, UR12, UR4 ;  /* 0x0000000cff047299 */ /* 0x000fe40008011604 */
[----:B------:R-:W-:Y:S01]  /*2470*/  @UP3 USHF.R.U32.HI UR5, URZ, UR9, UR10 ;  /* 0x00000009ff053299 */ /* 0x000fe2000801160a */
[----:B------:R-:W-:Y:S01]  /*2480*/  UMOV UR14, UR15 ;  /* 0x0000000f000e7c82 */ /* 0x000fe20008000000 */
[----:B------:R-:W-:Y:S01]  /*2490*/  UMOV UR24, UR25 ;  /* 0x0000001900187c82 */ /* 0x000fe20008000000 */
[----:B------:R-:W-:Y:S02]  /*24a0*/  USHF.R.U32.HI UR17, URZ, UR17, UR14 ;  /* 0x00000011ff117299 */ /* 0x000fe4000801160e */
[----:B------:R-:W-:Y:S02]  /*24b0*/  USEL UR4, UR40, UR4, !UP0 ;  /* 0x0000000428047287 */ /* 0x000fe4000c000000 */
[----:B------:R-:W-:-:S02]  /*24c0*/  @UP3 USHF.R.U32.HI UR6, URZ, UR9, UR24 ;  /* 0x00000009ff063299 */ /* 0x000fc40008011618 */
[----:B------:R-:W-:Y:S02]  /*24d0*/  UIMAD UR7, UR42, UR5, URZ ;  /* 0x000000052a0772a4 */ /* 0x000fe4000f8e02ff */
[----:B------:R-:W-:Y:S02]  /*24e0*/  USEL UR5, UR41, UR17, !UP2 ;  /* 0x0000001129057287 */ /* 0x000fe4000d000000 */
[----:B------:R-:W-:Y:S02]  /*24f0*/  UIMAD UR10, UR42, UR6, URZ ;  /* 0x000000062a0a72a4 */ /* 0x000fe4000f8e02ff */
[----:B------:R-:W-:Y:S02]  /*2500*/  UISETP.GE.AND UP0, UPT, UR4, UR7, UPT ;  /* 0x000000070400728c */ /* 0x000fe4000bf06270 */
[----:B------:R-:W-:Y:S02]  /*2510*/  UIMAD.WIDE.U32 UR14, UR4, UR8, URZ ;  /* 0x00000008040e72a5 */ /* 0x000fe4000f8e00ff */
[----:B------:R-:W-:-:S02]  /*2520*/  UISETP.GE.OR UP0, UPT, UR5, UR10, UP0 ;  /* 0x0000000a0500728c */ /* 0x000fc40008706670 */
[----:B------:R-:W-:Y:S02]  /*2530*/  UIMAD.WIDE.U32 UR10, UR5, UR8, URZ ;  /* 0x00000008050a72a5 */ /* 0x000fe4000f8e00ff */
[----:B------:R-:W-:Y:S01]  /*2540*/  UIADD3 UR12, UPT, UPT, -UR4, URZ, URZ ;  /* 0x000000ff040c7290 */ /* 0x000fe2000fffe1ff */
[----:B------:R-:W-:Y:S01]  /*2550*/  UMOV UR8, UR15 ;  /* 0x0000000f00087c82 */ /* 0x000fe20008000000 */
[----:B------:R-:W-:Y:S02]  /*2560*/  UIADD3 UR10, UPT, UPT, -UR5, URZ, URZ ;  /* 0x000000ff050a7290 */ /* 0x000fe4000fffe1ff */
[----:B------:R-:W-:-:S03]  /*2570*/  USHF.R.U32.HI UR8, URZ, UR9, UR8 ;  /* 0x00000009ff087299 */ /* 0x000fc60008011608 */
[----:B------:R-:W-:Y:S01]  /*2580*/  @!UP0 UMOV UR7, UR11 ;  /* 0x0000000b00078c82 */ /* 0x000fe20008000000 */
[----:B------:R-:W-:Y:S02]  /*2590*/  UIMAD UR12, UR18, UR12, UR40 ;  /* 0x0000000c120c72a4 */ /* 0x000fe4000f8e0228 */
[----:B------:R-:W-:Y:S02]  /*25a0*/  USEL UR8, UR4, UR8, !UP3 ;  /* 0x0000000804087287 */ /* 0x000fe4000d800000 */
[----:B------:R-:W-:Y:S02]  /*25b0*/  @!UP0 USHF.R.U32.HI UR7, URZ, UR9, UR7 ;  /* 0x00000009ff078299 */ /* 0x000fe40008011607 */
[----:B------:R-:W-:Y:S02]  /*25c0*/  UIADD3 UR9, UPT, UPT, -UR8, URZ, URZ ;  /* 0x000000ff08097290 */ /* 0x000fe4000fffe1ff */
[----:B------:R-:W-:Y:S02]  /*25d0*/  @!UP0 USEL UR7, UR5, UR7, !UP3 ;  /* 0x0000000705078287 */ /* 0x000fe4000d800000 */
[----:B------:R-:W-:-:S02]  /*25e0*/  UIMAD UR9, UR42, UR9, UR4 ;  /* 0x000000092a0972a4 */ /* 0x000fc4000f8e0204 */
[----:B------:R-:W-:Y:S02]  /*25f0*/  @!UP0 UIADD3 UR8, UPT, UPT, UR8, -UR7, URZ ;  /* 0x8000000708088290 */ /* 0x000fe4000fffe0ff */
[----:B------:R-:W-:Y:S02]  /*2600*/  @!UP0 UIMAD UR7, UR9, UR6, UR7 ;  /* 0x00000006090782a4 */ /* 0x000fe4000f8e0207 */
[----:B------:R-:W-:Y:S02]  /*2610*/  @!UP0 UIMAD UR4, UR42, UR8, UR5 ;  /* 0x000000082a0482a4 */ /* 0x000fe4000f8e0205 */
[----:B------:R-:W-:Y:S02]  /*2620*/  UIMAD UR6, UR20, UR10, UR41 ;  /* 0x0000000a140672a4 */ /* 0x000fe4000f8e0229 */
[----:B------:R-:W-:Y:S01]  /*2630*/  UIMAD UR40, UR4, UR18, UR12 ;  /* 0x00000012042872a4 */ /* 0x000fe2000f8e020c */
[----:B------:R-:W-:Y:S02]  /*2640*/  @!UP0 UMOV UR5, UR7 ;  /* 0x0000000700058c82 */ /* 0x000fe40008000000 */
[----:B------:R-:W-:-:S12]  /*2650*/  UIMAD UR41, UR5, UR20, UR6 ;  /* 0x00000014052972a4 */ /* 0x000fd8000f8e0206 */
.L_x_40:
[----:B------:R-:W2:Y:S02]  /*2660*/  LDCU UR4, c[0x0][0xb30] ;  /* 0x00016600ff0477ac */ /* 0x000ea40008000800 */
[----:B--2---:R-:W-:-:S09]  /*2670*/  UISETP.NE.AND UP0, UPT, UR4, 0x1, UPT ;  /* 0x000000010400788c */ /* 0x004fd2000bf05270 */
[----:B------:R-:W-:Y:S05]  /*2680*/  BRA.U UP0, `(.L_x_41) ;  /* 0x0000000100447547 */ /* 0x000fea000b800000 */
[----:B------:R-:W2:Y:S01]  /*2690*/  LDCU.128 UR8, c[0x0][0xb10] ;  /* 0x00016200ff0877ac */ /* 0x000ea20008000c00 */
[----:B------:R-:W3:Y:S01]  /*26a0*/  LDCU UR12, c[0x0][0xb0c] ;  /* 0x00016180ff0c77ac */ /* 0x000ee20008000800 */
[----:B------:R-:W4:Y:S01]  /*26b0*/  LDCU UR14, c[0x0][0xb20] ;  /* 0x00016400ff0e77ac */ /* 0x000f220008000800 */
[----:B--2---:R-:W-:Y:S02]  /*26c0*/  UIMAD.WIDE.U32 UR6, UR41, UR8, URZ ;  /* 0x00000008290672a5 */ /* 0x004fe4000f8e00ff */
[----:B------:R-:W-:Y:S02]  /*26d0*/  UIMAD.WIDE.U32 UR4, UR40, UR11, URZ ;  /* 0x0000000b280472a5 */ /* 0x000fe4000f8e00ff */
[----:B---3--:R-:W-:Y:S02]  /*26e0*/  UISETP.NE.AND UP2, UPT, UR12, 0x1, UPT ;  /* 0x000000010c00788c */ /* 0x008fe4000bf45270 */
[----:B------:R-:W-:Y:S01]  /*26f0*/  UISETP.NE.AND UP0, UPT, UR10, 0x1, UPT ;  /* 0x000000010a00788c */ /* 0x000fe2000bf05270 */
[----:B------:R-:W-:-:S02]  /*2700*/  UMOV UR6, UR7 ;  /* 0x0000000700067c82 */ /* 0x000fc40008000000 */
[----:B------:R-:W-:Y:S01]  /*2710*/  UMOV UR4, UR5 ;  /* 0x0000000500047c82 */ /* 0x000fe20008000000 */
[----:B------:R-:W-:Y:S02]  /*2720*/  USHF.R.U32.HI UR9, URZ, UR9, UR6 ;  /* 0x00000009ff097299 */ /* 0x000fe40008011606 */
[----:B----4-:R-:W-:Y:S02]  /*2730*/  USHF.R.U32.HI UR4, URZ, UR14, UR4 ;  /* 0x0000000eff047299 */ /* 0x010fe40008011604 */
[----:B------:R-:W-:Y:S02]  /*2740*/  USEL UR5, UR41, UR9, !UP2 ;  /* 0x0000000929057287 */ /* 0x000fe4000d000000 */
[----:B------:R-:W-:-:S04]  /*2750*/  USEL UR4, UR40, UR4, !UP0 ;  /* 0x0000000428047287 */ /* 0x000fc8000c000000 */
[----:B------:R-:W-:Y:S02]  /*2760*/  UIADD3 UR6, UPT, UPT, UR5, -UR4, URZ ;  /* 0x8000000405067290 */ /* 0x000fe4000fffe0ff */
[----:B------:R-:W-:Y:S02]  /*2770*/  UIADD3 UR4, UPT, UPT, -UR5, UR4, URZ ;  /* 0x0000000405047290 */ /* 0x000fe4000fffe1ff */
[----:B------:R-:W-:Y:S02]  /*2780*/  UIMAD UR40, UR6, UR10, UR40 ;  /* 0x0000000a062872a4 */ /* 0x000fe4000f8e0228 */
[----:B------:R-:W-:-:S12]  /*2790*/  UIMAD UR41, UR4, UR12, UR41 ;  /* 0x0000000c042972a4 */ /* 0x000fd8000f8e0229 */
.L_x_41:
[----:B------:R-:W-:Y:S01]  /*27a0*/  VIADD R11, R11, 0x1 ;  /* 0x000000010b0b7836 */ /* 0x000fe20000000000 */
[----:B------:R-:W-:Y:S02]  /*27b0*/  R2UR UR5, R80 ;  /* 0x00000000500572ca */ /* 0x000fe400000e0000 */
[----:B------:R-:W-:Y:S02]  /*27c0*/  R2UR UR4, R79 ;  /* 0x000000004f0472ca */ /* 0x000fe400000e0000 */
[C---:B------:R-:W-:Y:S02]  /*27d0*/  ISETP.NE.AND P0, PT, R11.reuse, 0x2, PT ;  /* 0x000000020b00780c */ /* 0x040fe40003f05270 */
[----:B------:R-:W-:Y:S02]  /*27e0*/  PLOP3.LUT P1, PT, PT, PT, PT, 0x80, 0x8 ;  /* 0x000000000008781c */ /* 0x000fe40003f2f070 */
[----:B-1----:R-:W-:Y:S02]  /*27f0*/  SEL R0, RZ, 0x1, P0 ;  /* 0x00000001ff007807 */ /* 0x002fe40000000000 */
[----:B------:R-:W-:-:S02]  /*2800*/  SEL R11, R11, RZ, P0 ;  /* 0x000000ff0b0b7207 */ /* 0x000fc40000000000 */
[----:B------:R-:W-:Y:S01]  /*2810*/  LOP3.LUT R10, R10, R0, RZ, 0x3c, !PT ;  /* 0x000000000a0a7212 */ /* 0x000fe200078e3cff */
[----:B------:R-:W-:Y:S02]  /*2820*/  UIADD3 UR20, UPT, UPT, UR41, UR5, URZ ;  /* 0x0000000529147290 */ /* 0x000fe4000fffe0ff */
[----:B------:R-:W-:Y:S01]  /*2830*/  UIADD3 UR24, UPT, UPT, UR40, UR4, URZ ;  /* 0x0000000428187290 */ /* 0x000fe2000fffe0ff */
[----:B------:R-:W-:Y:S11]  /*2840*/  BRA.U UP1, `(.L_x_42) ;  /* 0xffffffed01dc7547 */ /* 0x000ff6000b83ffff */
[----:B------:R-:W-:Y:S01]  /*2850*/  UIADD3 UR13, UPT, UPT, UR13, 0x18, URZ ;  /* 0x000000180d0d7890 */ /* 0x000fe2000fffe0ff */
[----:B------:R-:W-:-:S03]  /*2860*/  SHF.L.U32 R2, R12, 0x1f, RZ ;  /* 0x0000001f0c027819 */ /* 0x000fc600000006ff */
[----:B------:R-:W-:-:S09]  /*2870*/  ULEA UR4, UR21, UR13, 0x3 ;  /* 0x0000000d15047291 */ /* 0x000fd2000f8e18ff */
[----:B------:R-:W1:Y:S02]  /*2880*/  SYNCS.PHASECHK.TRANS64.TRYWAIT P0, [UR4], R2 ;  /* 0x00000002ff0075a7 */ /* 0x000e640008001104 */
[----:B-1----:R-:W-:Y:S05]  /*2890*/  @!P0 BRA `(.L_x_43) ;  /* 0x0000006400748947 */ /* 0x002fea0003800000 */
.L_x_131:
[----:B------:R-:W-:-:S04]  /*28a0*/  UIADD3 UR4, UPT, UPT, UR21, 0x1, URZ ;  /* 0x0000000115047890 */ /* 0x000fc8000fffe0ff */
[----:B------:R-:W-:-:S04]  /*28b0*/  UISETP.NE.AND UP0, UPT, UR4, 0x3, UPT ;  /* 0x000000030400788c */ /* 0x000fc8000bf05270 */
[----:B------:R-:W-:Y:S02]  /*28c0*/  USEL UR6, URZ, 0x1, UP0 ;  /* 0x00000001ff067887 */ /* 0x000fe40008000000 */
[----:B------:R-:W-:-:S04]  /*28d0*/  USEL UR4, UR4, URZ, UP0 ;  /* 0x000000ff04047287 */ /* 0x000fc80008000000 */
[----:B------:R-:W-:Y:S01]  /*28e0*/  ULEA UR5, UR4, UR13, 0x3 ;  /* 0x0000000d04057291 */ /* 0x000fe2000f8e18ff */
[----:B------:R-:W-:-:S04]  /*28f0*/  LOP3.LUT R12, R12, UR6, RZ, 0x3c, !PT ;  /* 0x000000060c0c7c12 */ /* 0x000fc8000f8e3cff */
[----:B-1----:R-:W-:-:S04]  /*2900*/  SHF.L.U32 R2, R12, 0x1f, RZ ;  /* 0x0000001f0c027819 */ /* 0x002fc800000006ff */
[----:B------:R-:W1:Y:S02]  /*2910*/  SYNCS.PHASECHK.TRANS64.TRYWAIT P0, [UR5], R2 ;  /* 0x00000002ff0075a7 */ /* 0x000e640008001105 */
[----:B-1----:R-:W-:Y:S05]  /*2920*/  @!P0 BRA `(.L_x_44) ;  /* 0x0000006400688947 */ /* 0x002fea0003800000 */
.L_x_133:
[----:B------:R-:W-:-:S04]  /*2930*/  UIADD3 UR4, UPT, UPT, UR4, 0x1, URZ ;  /* 0x0000000104047890 */ /* 0x000fc8000fffe0ff */
[----:B------:R-:W-:-:S04]  /*2940*/  UISETP.NE.AND UP0, UPT, UR4, 0x3, UPT ;  /* 0x000000030400788c */ /* 0x000fc8000bf05270 */
[----:B------:R-:W-:Y:S02]  /*2950*/  USEL UR5, URZ, 0x1, UP0 ;  /* 0x00000001ff057887 */ /* 0x000fe40008000000 */
[----:B------:R-:W-:-:S04]  /*2960*/  USEL UR4, UR4, URZ, UP0 ;  /* 0x000000ff04047287 */ /* 0x000fc80008000000 */
[----:B------:R-:W-:Y:S01]  /*2970*/  ULEA UR4, UR4, UR13, 0x3 ;  /* 0x0000000d04047291 */ /* 0x000fe2000f8e18ff */
[----:B-1----:R-:W-:-:S04]  /*2980*/  LOP3.LUT R2, R12, UR5, RZ, 0x3c, !PT ;  /* 0x000000050c027c12 */ /* 0x002fc8000f8e3cff */
[----:B------:R-:W-:Y:S01]  /*2990*/  SHF.L.U32 R2, R2, 0x1f, RZ ;  /* 0x0000001f02027819 */ /* 0x000fe200000006ff */
[----:B------:R-:W-:-:S07]  /*29a0*/  IMAD.U32 R0, RZ, RZ, UR4 ;  /* 0x00000004ff007e24 */ /* 0x000fce000f8e00ff */
.L_x_45:
[----:B-1----:R1:W2:Y:S02]  /*29b0*/  SYNCS.PHASECHK.TRANS64.TRYWAIT P0, [R0+URZ], R2 ;  /* 0x00000002000075a7 */ /* 0x0022a400080011ff */
[----:B--2---:R-:W-:Y:S05]  /*29c0*/  @!P0 NANOSLEEP.SYNCS 0x989680 ;  /* 0x009896800000895d */ /* 0x004fea0003900000 */
[----:B------:R-:W2:Y:S02]  /*29d0*/  @!P0 SYNCS.PHASECHK.TRANS64 P0, [R0+URZ], R2 ;  /* 0x00000002000085a7 */ /* 0x000ea400080010ff */
[----:B--2---:R-:W-:Y:S05]  /*29e0*/  @P0 EXIT ;  /* 0x000000000000094d */ /* 0x004fea0003800000 */
[----:B------:R-:W-:Y:S05]  /*29f0*/  BRA `(.L_x_45) ;  /* 0xfffffffc00ec7947 */ /* 0x000fea000383ffff */
.L_x_22:
[----:B------:R-:W-:-:S04]  /*2a00*/  UISETP.NE.AND UP0, UPT, UR46, URZ, UPT ;  /* 0x000000ff2e00728c */ /* 0x000fc8000bf05270 */
[----:B------:R-:W-:-:S09]  /*2a10*/  UISETP.NE.OR UP0, UPT, UR18, 0x1, UP0 ;  /* 0x000000011200788c */ /* 0x000fd20008705670 */
[----:B------:R-:W-:Y:S05]  /*2a20*/  BRA.U UP0, `(.L_x_46) ;  /* 0x0000000500487547 */ /* 0x000fea000b800000 */
[----:B------:R-:W-:Y:S01]  /*2a30*/  ISETP.GE.U32.AND P2, PT, R0, 0x2, PT ;  /* 0x000000020000780c */ /* 0x000fe20003f46070 */
[----:B------:R-:W-:Y:S01]  /*2a40*/  IMAD.MOV.U32 R12, RZ, RZ, 0x1 ;  /* 0x00000001ff0c7424 */ /* 0x000fe200078e00ff */
[----:B------:R-:W-:Y:S02]  /*2a50*/  CS2R R10, SRZ ;  /* 0x00000000000a7805 */ /* 0x000fe4000001ff00 */
[----:B------:R-:W-:Y:S01]  /*2a60*/  CS2R R8, SRZ ;  /* 0x0000000000087805 */ /* 0x000fe2000001ff00 */
[----:B------:R-:W-:Y:S01]  /*2a70*/  UMOV UR6, 0x400 ;  /* 0x0000040000067882 */ /* 0x000fe20000000000 */
[----:B------:R-:W-:Y:S01]  /*2a80*/  UMOV UR5, URZ ;  /* 0x000000ff00057c82 */ /* 0x000fe20008000000 */
[----:B------:R-:W-:-:S12]  /*2a90*/  ULEA UR6, UR46, UR6, 0x18 ;  /* 0x000000062e067291 */ /* 0x000fd8000f8ec0ff */
.L_x_50:
[----:B------:R-:W-:Y:S02]  /*2aa0*/  LEA R2, R8, UR6, 0x3 ;  /* 0x0000000608027c11 */ /* 0x000fe4000f8e18ff */
[----:B------:R-:W-:-:S03]  /*2ab0*/  SHF.L.U32 R4, R9, 0x1f, RZ ;  /* 0x0000001f09047819 */ /* 0x000fc600000006ff */
[----:B------:R-:W-:Y:S01]  /*2ac0*/  VIADD R5, R2, 0xe0 ;  /* 0x000000e002057836 */ /* 0x000fe20000000000 */
[----:B------:R-:W2:Y:S02]  /*2ad0*/  SYNCS.PHASECHK.TRANS64.TRYWAIT P0, [R2+URZ+0xd0], R4 ;  /* 0x0000d004020075a7 */ /* 0x000ea400080011ff */
[----:B--2---:R-:W-:Y:S05]  /*2ae0*/  @!P0 BRA `(.L_x_47) ;  /* 0x0000006400108947 */ /* 0x004fea0003800000 */
.L_x_134:
[----:B------:R-:W-:Y:S01]  /*2af0*/  ULEA UR4, UR5, UR6, 0x3 ;  /* 0x0000000605047291 */ /* 0x000fe2000f8e18ff */
[----:B--2---:R-:W-:Y:S01]  /*2b00*/  PRMT R2, RZ, 0x654, R5 ;  /* 0x00000654ff027816 */ /* 0x004fe20000000005 */
[----:B------:R-:W-:Y:S01]  /*2b10*/  @!P2 IMAD.MOV.U32 R4, RZ, RZ, 0x10 ;  /* 0x00000010ff04a424 */ /* 0x000fe200078e00ff */
[----:B------:R-:W-:Y:S01]  /*2b20*/  SHF.L.U32 R5, R12, 0x1f, RZ ;  /* 0x0000001f0c057819 */ /* 0x000fe200000006ff */
[----:B------:R-:W-:Y:S01]  /*2b30*/  UIADD3 UR7, UPT, UPT, UR4, 0x70, URZ ;  /* 0x0000007004077890 */ /* 0x000fe2000fffe0ff */
[----:B------:R2:W-:Y:S05]  /*2b40*/  SYNCS.ARRIVE.TRANS64.RED.A1T0 RZ, [R2+URZ], RZ ;  /* 0x000000ff02ff79a7 */ /* 0x0005ea00081004ff */
[----:B------:R-:W-:Y:S01]  /*2b50*/  IMAD.U32 R6, RZ, RZ, UR7 ;  /* 0x00000007ff067e24 */ /* 0x000fe2000f8e00ff */
[----:B------:R-:W3:Y:S04]  /*2b60*/  SYNCS.PHASECHK.TRANS64.TRYWAIT P0, [UR4+0x80], R5 ;  /* 0x00008005ff0075a7 */ /* 0x000ee80008001104 */
[----:B------:R-:W-:Y:S01]  /*2b70*/  PRMT R6, R0, 0x654, R6 ;  /* 0x0000065400067816 */ /* 0x000fe20000000006 */
[----:B--23--:R-:W-:Y:S06]  /*2b80*/  @!P0 BRA `(.L_x_48) ;  /* 0x0000006000fc8947 */ /* 0x00cfec0003800000 */
.L_x_136:
[----:B------:R-:W-:Y:S01]  /*2b90*/  ULEA UR8, UR5, UR6, 0x4 ;  /* 0x0000000605087291 */ /* 0x000fe2000f8e20ff */
[----:B------:R-:W-:Y:S01]  /*2ba0*/  SEL R3, R6, R3, !P2 ;  /* 0x0000000306037207 */ /* 0x000fe20005000000 */
[----:B------:R-:W-:Y:S01]  /*2bb0*/  UIADD3 UR9, UPT, UPT, UR4, 0x70, URZ ;  /* 0x0000007004097890 */ /* 0x000fe2000fffe0ff */
[----:B--2---:R-:W-:Y:S01]  /*2bc0*/  LEA R2, R11, UR6, 0x3 ;  /* 0x000000060b027c11 */ /* 0x004fe2000f8e18ff */
[----:B------:R-:W-:Y:S01]  /*2bd0*/  UIADD3 UR8, UPT, UPT, UR8, 0x100, URZ ;  /* 0x0000010008087890 */ /* 0x000fe2000fffe0ff */
[----:B------:R2:W-:Y:S01]  /*2be0*/  @!P2 SYNCS.ARRIVE.TRANS64.RED RZ, [R3+URZ], R4 ;  /* 0x0000000403ffa9a7 */ /* 0x0005e200080004ff */
[----:B------:R-:W-:Y:S01]  /*2bf0*/  UIADD3 UR4, UPT, UPT, UR5, 0x1, URZ ;  /* 0x0000000105047890 */ /* 0x000fe2000fffe0ff */
[----:B------:R-:W-:-:S03]  /*2c00*/  VIADD R8, R8, 0x1 ;  /* 0x0000000108087836 */ /* 0x000fc60000000000 */
[----:B------:R-:W-:Y:S02]  /*2c10*/  UISETP.NE.AND UP0, UPT, UR4, 0x2, UPT ;  /* 0x000000020400788c */ /* 0x000fe4000bf05270 */
[----:B------:R-:W-:Y:S01]  /*2c20*/  ISETP.NE.AND P0, PT, R8, 0x2, PT ;  /* 0x000000020800780c */ /* 0x000fe20003f05270 */
[----:B------:R-:W-:Y:S06]  /*2c30*/  UGETNEXTWORKID.BROADCAST [UR8], [UR9] ;  /* 0x00000000080073ca */ /* 0x000fec0008000100 */
[----:B------:R-:W-:Y:S02]  /*2c40*/  USEL UR7, URZ, 0x1, UP0 ;  /* 0x00000001ff077887 */ /* 0x000fe40008000000 */
[----:B------:R-:W-:-:S04]  /*2c50*/  USEL UR5, UR4, URZ, UP0 ;  /* 0x000000ff04057287 */ /* 0x000fc80008000000 */
[----:B------:R-:W-:Y:S02]  /*2c60*/  LOP3.LUT R12, R12, UR7, RZ, 0x3c, !PT ;  /* 0x000000070c0c7c12 */ /* 0x000fe4000f8e3cff */
[----:B--2---:R-:W-:-:S04]  /*2c70*/  SHF.L.U32 R4, R10, 0x1f, RZ ;  /* 0x0000001f0a047819 */ /* 0x004fc800000006ff */
[----:B------:R-:W2:Y:S02]  /*2c80*/  SYNCS.PHASECHK.TRANS64.TRYWAIT P1, [R2+URZ+0x70], R4 ;  /* 0x00007004020075a7 */ /* 0x000ea400080211ff */
[----:B--2---:R-:W-:Y:S05]  /*2c90*/  @!P1 BRA `(.L_x_49) ;  /* 0x0000006000d09947 */ /* 0x004fea0003800000 */
.L_x_137:
[C---:B--2---:R-:W-:Y:S01]  /*2ca0*/  LEA R4, R11.reuse, UR6, 0x4 ;  /* 0x000000060b047c11 */ /* 0x044fe2000f8e20ff */
[----:B------:R-:W-:Y:S01]  /*2cb0*/  VIADD R2, R2, 0x80 ;  /* 0x0000008002027836 */ /* 0x000fe20000000000 */
[----:B------:R-:W-:Y:S01]  /*2cc0*/  SEL R8, R8, RZ, P0 ;  /* 0x000000ff08087207 */ /* 0x000fe20000000000 */
[----:B------:R-:W-:-:S03]  /*2cd0*/  VIADD R11, R11, 0x1 ;  /* 0x000000010b0b7836 */ /* 0x000fc60000000000 */
[----:B------:R-:W2:Y:S01]  /*2ce0*/  LDS.128 R4, [R4+0x100] ;  /* 0x0001000004047984 */ /* 0x000ea20000000c00 */
[----:B------:R-:W-:Y:S02]  /*2cf0*/  PRMT R2, RZ, 0x654, R2 ;  /* 0x00000654ff027816 */ /* 0x000fe40000000002 */
[C---:B------:R-:W-:Y:S01]  /*2d00*/  ISETP.NE.AND P1, PT, R11.reuse, 0x2, PT ;  /* 0x000000020b00780c */ /* 0x040fe20003f25270 */
[----:B------:R-:W-:Y:S01]  /*2d10*/  @!PT LDS RZ, [RZ] ;  /* 0x00000000fffff984 */ /* 0x000fe20000000800 */
[----:B------:R-:W-:Y:S01]  /*2d20*/  @!PT LDS RZ, [RZ] ;  /* 0x00000000fffff984 */ /* 0x000fe20000000800 */
[----:B------:R-:W-:Y:S01]  /*2d30*/  @!PT LDS RZ, [RZ] ;  /* 0x00000000fffff984 */ /* 0x000fe20000000800 */
[----:B------:R-:W-:Y:S01]  /*2d40*/  @!PT LDS RZ, [RZ] ;  /* 0x00000000fffff984 */ /* 0x000fe20000000800 */
[----:B------:R3:W-:Y:S06]  /*2d50*/  MEMBAR.ALL.CTA ;  /* 0x0000000000007992 */ /* 0x0007ec0000008000 */
[----:B---3--:R-:W3:Y:S01]  /*2d60*/  FENCE.VIEW.ASYNC.S ;  /* 0x00000000000073c6 */ /* 0x008ee20000000000 */
[----:B------:R-:W-:Y:S01]  /*2d70*/  SEL R11, R11, RZ, P1 ;  /* 0x000000ff0b0b7207 */ /* 0x000fe20000800000 */
[----:B---3--:R3:W-:Y:S01]  /*2d80*/  SYNCS.ARRIVE.TRANS64.RED.A1T0 RZ, [R2+URZ], RZ ;  /* 0x000000ff02ff79a7 */ /* 0x0087e200081004ff */
[----:B--2---:R-:W-:-:S02]  /*2d90*/  LOP3.LUT P3, RZ, R6, 0x1, RZ, 0xc0, !PT ;  /* 0x0000000106ff7812 */ /* 0x004fc4000786c0ff */
[----:B------:R-:W-:-:S04]  /*2da0*/  SEL R4, RZ, 0x1, P1 ;  /* 0x00000001ff047807 */ /* 0x000fc80000800000 */
[----:B------:R-:W-:Y:S02]  /*2db0*/  LOP3.LUT R10, R10, R4, RZ, 0x3c, !PT ;  /* 0x000000040a0a7212 */ /* 0x000fe400078e3cff */
[----:B---3--:R-:W-:-:S04]  /*2dc0*/  SEL R2, RZ, 0x1, P0 ;  /* 0x00000001ff027807 */ /* 0x008fc80000000000 */
[----:B------:R-:W-:Y:S01]  /*2dd0*/  LOP3.LUT R9, R9, R2, RZ, 0x3c, !PT ;  /* 0x0000000209097212 */ /* 0x000fe200078e3cff */
[----:B------:R-:W-:Y:S06]  /*2de0*/  @P3 BRA `(.L_x_50) ;  /* 0xfffffffc002c3947 */ /* 0x000fec000383ffff */
[----:B------:R-:W-:Y:S01]  /*2df0*/  ULEA UR4, UR5, UR6, 0x3 ;  /* 0x0000000605047291 */ /* 0x000fe2000f8e18ff */
[----:B------:R-:W-:-:S08]  /*2e00*/  SHF.L.U32 R2, R12, 0x1f, RZ ;  /* 0x0000001f0c027819 */ /* 0x000fd000000006ff */
[----:B------:R-:W2:Y:S02]  /*2e10*/  SYNCS.PHASECHK.TRANS64 P0, [UR4+0x80], R2 ;  /* 0x00008002ff0075a7 */ /* 0x000ea40008001004 */
[----:B--2---:R-:W-:Y:S05]  /*2e20*/  @P0 BRA `(.L_x_51) ;  /* 0x0000000000080947 */ /* 0x004fea0003800000 */
[----:B------:R-:W2:Y:S02]  /*2e30*/  SYNCS.PHASECHK.TRANS64.TRYWAIT P0, [UR4+0x80], R2 ;  /* 0x00008002ff0075a7 */ /* 0x000ea40008001104 */
[----:B--2---:R-:W-:Y:S05]  /*2e40*/  @!P0 BRA `(.L_x_52) ;  /* 0x0000006000788947 */ /* 0x004fea0003800000 */
.L_x_51:
[----:B------:R-:W-:-:S04]  /*2e50*/  UIADD3 UR7, UPT, UPT, UR5, 0x1, URZ ;  /* 0x0000000105077890 */ /* 0x000fc8000fffe0ff */
[----:B------:R-:W-:-:S04]  /*2e60*/  UISETP.NE.AND UP0, UPT, UR7, 0x2, UPT ;  /* 0x000000020700788c */ /* 0x000fc8000bf05270 */
[----:B------:R-:W-:Y:S02]  /*2e70*/  USEL UR8, URZ, 0x1, UP0 ;  /* 0x00000001ff087887 */ /* 0x000fe40008000000 */
[----:B------:R-:W-:-:S04]  /*2e80*/  USEL UR7, UR7, URZ, UP0 ;  /* 0x000000ff07077287 */ /* 0x000fc80008000000 */
[----:B------:R-:W-:Y:S01]  /*2e90*/  ULEA UR7, UR7, UR6, 0x3 ;  /* 0x0000000607077291 */ /* 0x000fe2000f8e18ff */
[----:B--2---:R-:W-:-:S04]  /*2ea0*/  LOP3.LUT R2, R12, UR8, RZ, 0x3c, !PT ;  /* 0x000000080c027c12 */ /* 0x004fc8000f8e3cff */
[----:B------:R-:W-:-:S04]  /*2eb0*/  SHF.L.U32 R0, R2, 0x1f, RZ ;  /* 0x0000001f02007819 */ /* 0x000fc800000006ff */
[----:B------:R-:W2:Y:S02]  /*2ec0*/  SYNCS.PHASECHK.TRANS64 P0, [UR7+0x80], R0 ;  /* 0x00008000ff0075a7 */ /* 0x000ea40008001007 */
[----:B-12---:R-:W-:Y:S05]  /*2ed0*/  @P0 EXIT ;  /* 0x000000000000094d */ /* 0x006fea0003800000 */
[----:B------:R-:W-:Y:S02]  /*2ee0*/  SHF.L.U32 R2, R2, 0x1f, RZ ;  /* 0x0000001f02027819 */ /* 0x000fe400000006ff */
[----:B------:R-:W-:-:S07]  /*2ef0*/  MOV R0, UR7 ;  /* 0x0000000700007c02 */ /* 0x000fce0008000f00 */
.L_x_53:
[----:B-1----:R1:W2:Y:S02]  /*2f00*/  SYNCS.PHASECHK.TRANS64.TRYWAIT P0, [R0+URZ+0x80], R2 ;  /* 0x00008002000075a7 */ /* 0x0022a400080011ff */
[----:B--2---:R-:W-:Y:S05]  /*2f10*/  @!P0 NANOSLEEP.SYNCS 0x989680 ;  /* 0x009896800000895d */ /* 0x004fea0003900000 */
[----:B------:R-:W2:Y:S02]  /*2f20*/  @!P0 SYNCS.PHASECHK.TRANS64 P0, [R0+URZ+0x80], R2 ;  /* 0x00008002000085a7 */ /* 0x000ea400080010ff */
[----:B--2---:R-:W-:Y:S05]  /*2f30*/  @P0 EXIT ;  /* 0x000000000000094d */ /* 0x004fea0003800000 */
[----:B------:R-:W-:Y:S05]  /*2f40*/  BRA `(.L_x_53) ;  /* 0xfffffffc00ec7947 */ /* 0x000fea000383ffff */
.L_x_46:
[----:B------:R-:W-:Y:S05]  /*2f50*/  BRA.U UP4, `(.L_x_54) ;  /* 0x0000001104407547 */ /* 0x000fea000b800000 */
[----:B------:R-:W-:Y:S01]  /*2f60*/  UMOV UR4, 0x40 ;  /* 0x0000004000047882 */ /* 0x000fe20000000000 */
[----:B------:R-:W-:Y:S01]  /*2f70*/  NOP ;  /* 0x0000000000007918 */ /* 0x000fe20000000000 */
[----:B------:R-:W-:Y:S01]  /*2f80*/  ULEA UR5, UR46, UR4, 0x18 ;  /* 0x000000042e057291 */ /* 0x000fe2000f8ec0ff */
[----:B------:R-:W-:Y:S02]  /*2f90*/  UMOV UR6, 0x400 ;  /* 0x0000040000067882 */ /* 0x000fe40000000000 */
[----:B------:R-:W-:-:S06]  /*2fa0*/  ULEA UR6, UR46, UR6, 0x18 ;  /* 0x000000062e067291 */ /* 0x000fcc000f8ec0ff */
[----:B------:R-:W2:Y:S02]  /*2fb0*/  LDS.U8 R0, [UR5+0x1c] ;  /* 0x00001c05ff007984 */ /* 0x000ea40008000000 */
[----:B--2---:R-:W-:-:S13]  /*2fc0*/  ISETP.NE.AND P0, PT, R0, RZ, PT ;  /* 0x000000ff0000720c */ /* 0x004fda0003f05270 */
[----:B------:R-:W-:Y:S05]  /*2fd0*/  @P0 BRA `(.L_x_55) ;  /* 0x0000000000580947 */ /* 0x000fea0003800000 */
[----:B------:R-:W-:-:S13]  /*2fe0*/  ELECT P0, URZ, PT ;  /* 0x0000000000ff782f */ /* 0x000fda0003800000 */
[----:B------:R-:W-:Y:S05]  /*2ff0*/  @!P0 BRA `(.L_x_56) ;  /* 0x0000000000608947 */ /* 0x000fea0003800000 */
[----:B------:R-:W-:Y:S01]  /*3000*/  UMOV UR4, 0x10 ;  /* 0x0000001000047882 */ /* 0x000fe20000000000 */
[----:B------:R-:W-:Y:S01]  /*3010*/  HFMA2 R0, -RZ, RZ, 0, 5.9604644775390625e-08 ;  /* 0x00000001ff007431 */ /* 0x000fe200000001ff */
[----:B------:R-:W-:-:S03]  /*3020*/  MOV R3, 0xffff ;  /* 0x0000ffff00037802 */ /* 0x000fc60000000f00 */
[----:B------:R-:W-:Y:S04]  /*3030*/  DEPBAR.LE SB2, 0x36 ;  /* 0x0000ad800000791a */ /* 0x000fe80000000000 */
[----:B------:R-:W2:Y:S02]  /*3040*/  UTCATOMSWS.FIND_AND_SET.ALIGN UP0, UR4, UR4 ;  /* 0x00000004000475e3 */ /* 0x000ea40008000800 */
[----:B--2---:R-:W-:Y:S01]  /*3050*/  MOV R4, UR4 ;  /* 0x0000000400047c02 */ /* 0x004fe20008000f00 */
[----:B------:R-:W-:Y:S06]  /*3060*/  BRA.U UP0, `(.L_x_57) ;  /* 0x0000000100187547 */ /* 0x000fec000b800000 */
.L_x_58:
[----:B------:R-:W-:Y:S05]  /*3070*/  NANOSLEEP 0x64 ;  /* 0x000000640000795d */ /* 0x000fea0003800000 */
[----:B------:R-:W-:-:S05]  /*3080*/  UMOV UR4, 0x10 ;  /* 0x0000001000047882 */ /* 0x000fca0000000000 */
[----:B------:R-:W-:Y:S04]  /*3090*/  DEPBAR.LE SB2, 0x36 ;  /* 0x0000ad800000791a */ /* 0x000fe80000000000 */
[----:B------:R-:W2:Y:S02]  /*30a0*/  UTCATOMSWS.FIND_AND_SET.ALIGN UP0, UR4, UR4 ;  /* 0x00000004000475e3 */ /* 0x000ea40008000800 */
[----:B--2---:R-:W-:Y:S01]  /*30b0*/  MOV R4, UR4 ;  /* 0x0000000400047c02 */ /* 0x004fe20008000f00 */
[----:B------:R-:W-:Y:S05]  /*30c0*/  BRA.U !UP0, `(.L_x_58) ;  /* 0xfffffffd08e87547 */ /* 0x000fea000b83ffff */
.L_x_57:
[-C--:B------:R-:W-:Y:S02]  /*30d0*/  SHF.L.U32 R3, R3, R4.reuse, RZ ;  /* 0x0000000403037219 */ /* 0x080fe400000006ff */
[----:B------:R-:W-:Y:S01]  /*30e0*/  SHF.L.U32 R0, R0, R4, RZ ;  /* 0x0000000400007219 */ /* 0x000fe200000006ff */
[----:B------:R-:W-:Y:S02]  /*30f0*/  IMAD.SHL.U32 R4, R4, 0x20, RZ ;  /* 0x0000002004047824 */ /* 0x000fe400078e00ff */
[----:B------:R2:W-:Y:S04]  /*3100*/  ATOMS.OR RZ, [UR5+0x14], R3 ;  /* 0x00001403ffff798c */ /* 0x0005e8000b000005 */
[----:B------:R2:W-:Y:S04]  /*3110*/  ATOMS.OR RZ, [UR5+0x18], R0 ;  /* 0x00001800ffff798c */ /* 0x0005e8000b000005 */
[----:B------:R2:W-:Y:S01]  /*3120*/  STS [UR6+0x120], R4 ;  /* 0x00012004ff007988 */ /* 0x0005e20008000806 */
[----:B------:R-:W-:Y:S05]  /*3130*/  BRA `(.L_x_56) ;  /* 0x0000000000107947 */ /* 0x000fea0003800000 */
.L_x_55:
[----:B------:R-:W-:Y:S02]  /*3140*/  MOV R0, 0xffffffff ;  /* 0xffffffff00007802 */ /* 0x000fe40000000f00 */
[----:B------:R-:W-:-:S03]  /*3150*/  MOV R4, 0x3180 ;  /* 0x0000318000047802 */ /* 0x000fc60000000f00 */
[----:B------:R2:W-:Y:S04]  /*3160*/  STS [UR6+0x120], R0 ;  /* 0x00012000ff007988 */ /* 0x0005e80008000806 */
[----:B-12--5:R-:W-:Y:S05]  /*3170*/  CALL.REL.NOINC `($__internal_1_$__cuda_sm10x_tcgen05_guardrail_trap_phase_invalid_during_alloc) ;  /* 0x00000064007c7944 */ /* 0x026fea0003c00000 */
.L_x_56:
[----:B------:R-:W-:Y:S05]  /*3180*/  WARPSYNC.ALL ;  /* 0x0000000000007948 */ /* 0x000fea0003800000 */
[----:B------:R-:W3:Y:S01]  /*3190*/  S2UR UR4, SR_CgaCtaId ;  /* 0x00000000000479c3 */ /* 0x000ee20000008800 */
[----:B------:R-:W-:Y:S01]  /*31a0*/  UMOV UR43, 0x400 ;  /* 0x00000400002b7882 */ /* 0x000fe20000000000 */
[----:B------:R-:W-:-:S06]  /*31b0*/  NOP ;  /* 0x0000000000007918 */ /* 0x000fcc0000000000 */
[----:B------:R-:W-:Y:S06]  /*31c0*/  BAR.ARV 0x6, 0xa0 ;  /* 0x0182800000007b1d */ /* 0x000fec0000002000 */
[----:B------:R-:W4:Y:S01]  /*31d0*/  LDCU UR6, c[0x0][0x38c] ;  /* 0x00007180ff0677ac */ /* 0x000f220008000800 */
[----:B------:R-:W-:Y:S01]  /*31e0*/  LOP3.LUT R2, R2, 0xffff, RZ, 0xc0, !PT ;  /* 0x0000ffff02027812 */ /* 0x000fe200078ec0ff */
[----:B------:R-:W-:Y:S01]  /*31f0*/  IMAD.MOV.U32 R11, RZ, RZ, 0x1 ;  /* 0x00000001ff0b7424 */ /* 0x000fe200078e00ff */
[----:B------:R-:W-:Y:S01]  /*3200*/  CS2R R8, SRZ ;  /* 0x0000000000087805 */ /* 0x000fe2000001ff00 */
[----:B------:R-:W1:Y:S01]  /*3210*/  LDCU UR7, c[0x0][0x38c] ;  /* 0x00007180ff0777ac */ /* 0x000e620008000800 */
[----:B------:R-:W-:Y:S01]  /*3220*/  R2UR UR44, R2 ;  /* 0x00000000022c72ca */ /* 0x000fe200000e0000 */
[----:B------:R-:W-:Y:S01]  /*3230*/  IMAD.MOV.U32 R10, RZ, RZ, RZ ;  /* 0x000000ffff0a7224 */ /* 0x000fe200078e00ff */
[----:B------:R-:W-:Y:S01]  /*3240*/  UMOV UR46, URZ ;  /* 0x000000ff002e7c82 */ /* 0x000fe20008000000 */
[----:B------:R-:W-:Y:S01]  /*3250*/  UMOV UR41, URZ ;  /* 0x000000ff00297c82 */ /* 0x000fe20008000000 */
[----:B---3--:R-:W-:Y:S01]  /*3260*/  ULEA UR43, UR4, UR43, 0x18 ;  /* 0x0000002b042b7291 */ /* 0x008fe2000f8ec0ff */
[----:B------:R-:W-:Y:S01]  /*3270*/  UMOV UR62, 0x0 ;  /* 0x00000000003e7882 */ /* 0x000fe20000000000 */
[----:B------:R-:W-:-:S02]  /*3280*/  UMOV UR63, 0x43004a0 ;  /* 0x043004a0003f7882 */ /* 0x000fc40000000000 */
[----:B------:R-:W-:Y:S02]  /*3290*/  UIADD3 UR5, UPT, UPT, UR43, 0x5400, URZ ;  /* 0x000054002b057890 */ /* 0x000fe4000fffe0ff */
[----:B------:R-:W-:Y:S02]  /*32a0*/  UIADD3 UR4, UPT, UPT, UR43, 0x11400, URZ ;  /* 0x000114002b047890 */ /* 0x000fe4000fffe0ff */
[----:B----4-:R-:W-:Y:S01]  /*32b0*/  UIADD3 UR6, UPT, UPT, UR6, 0xff, URZ ;  /* 0x000000ff06067890 */ /* 0x010fe2000fffe0ff */
[----:B--2---:R-:W2:Y:S01]  /*32c0*/  LDS R0, [UR43+0x120] ;  /* 0x0001202bff007984 */ /* 0x004ea20008000800 */
[----:B------:R-:W-:Y:S02]  /*32d0*/  USHF.R.U32.HI UR5, URZ, 0x4, UR5 ;  /* 0x00000004ff057899 */ /* 0x000fe40008011605 */
[----:B------:R-:W-:Y:S02]  /*32e0*/  USHF.R.S32.HI UR64, URZ, 0x1f, UR6 ;  /* 0x0000001fff407899 */ /* 0x000fe40008011406 */
[----:B------:R-:W-:-:S02]  /*32f0*/  USHF.R.U32.HI UR4, URZ, 0x4, UR4 ;  /* 0x00000004ff047899 */ /* 0x000fc40008011604 */
[----:B------:R-:W-:Y:S02]  /*3300*/  ULEA.HI UR64, UR64, UR6, URZ, 0x8 ;  /* 0x0000000640407291 */ /* 0x000fe4000f8f40ff */
[----:B------:R-:W-:Y:S02]  /*3310*/  ULOP3.LUT UR5, UR5, 0x3fff, URZ, 0xc0, !UPT ;  /* 0x00003fff05057892 */ /* 0x000fe4000f8ec0ff */
[----:B------:R-:W-:Y:S02]  /*3320*/  USHF.R.S32.HI UR64, URZ, 0x8, UR64 ;  /* 0x00000008ff407899 */ /* 0x000fe40008011440 */
[----:B------:R-:W-:Y:S02]  /*3330*/  ULOP3.LUT UR4, UR4, 0x3fff, URZ, 0xc0, !UPT ;  /* 0x00003fff04047892 */ /* 0x000fe4000f8ec0ff */
[----:B------:R-:W-:Y:S01]  /*3340*/  UISETP.LT.AND UP0, UPT, UR64, 0x1, UPT ;  /* 0x000000014000788c */ /* 0x000fe2000bf01270 */
[----:B------:R-:W-:Y:S01]  /*3350*/  UMOV UR60, 0x0 ;  /* 0x00000000003c7882 */ /* 0x000fe20000000000 */
[----:B------:R-:W-:-:S02]  /*3360*/  UMOV UR61, 0x43004a0 ;  /* 0x043004a0003d7882 */ /* 0x000fc40000000000 */
[----:B------:R-:W-:Y:S01]  /*3370*/  USEL UR65, UR64, 0x1, !UP0 ;  /* 0x0000000140417887 */ /* 0x000fe2000c000000 */
[----:B------:R-:W-:Y:S01]  /*3380*/  UMOV UR58, 0x0 ;  /* 0x00000000003a7882 */ /* 0x000fe20000000000 */
[----:B------:R-:W-:Y:S01]  /*3390*/  UMOV UR59, 0x43004a0 ;  /* 0x043004a0003b7882 */ /* 0x000fe20000000000 */
[----:B------:R-:W-:Y:S01]  /*33a0*/  UMOV UR56, 0x0 ;  /* 0x0000000000387882 */ /* 0x000fe20000000000 */
[----:B------:R-:W-:Y:S01]  /*33b0*/  UMOV UR57, 0x43004a0 ;  /* 0x043004a000397882 */ /* 0x000fe20000000000 */
[----:B------:R-:W-:Y:S01]  /*33c0*/  UMOV UR54, 0x0 ;  /* 0x0000000000367882 */ /* 0x000fe20000000000 */
[----:B------:R-:W-:Y:S01]  /*33d0*/  UMOV UR55, 0x43004a0 ;  /* 0x043004a000377882 */ /* 0x000fe20000000000 */
[----:B------:R-:W-:Y:S01]  /*33e0*/  UMOV UR52, 0x0 ;  /* 0x0000000000347882 */ /* 0x000fe20000000000 */
[----:B------:R-:W-:Y:S01]  /*33f0*/  UMOV UR53, 0x43004a0 ;  /* 0x043004a000357882 */ /* 0x000fe20000000000 */
[----:B------:R-:W-:Y:S02]  /*3400*/  ULOP3.LUT UR45, UR5, 0x10000, URZ, 0xfc, !UPT ;  /* 0x00010000052d7892 */ /* 0x000fe4000f8efcff */
[----:B------:R-:W-:-:S02]  /*3410*/  ULOP3.LUT UR4, UR4, 0x10000, URZ, 0xfc, !UPT ;  /* 0x0001000004047892 */ /* 0x000fc4000f8efcff */
[----:B------:R-:W-:Y:S02]  /*3420*/  UIADD3 UR65, UPT, UPT, -UR65, URZ, URZ ;  /* 0x000000ff41417290 */ /* 0x000fe4000fffe1ff */
[----:B-1----:R-:W-:Y:S01]  /*3430*/  UISETP.GE.AND UP4, UPT, UR7, 0x1, UPT ;  /* 0x000000010700788c */ /* 0x002fe2000bf86270 */
[----:B------:R-:W-:Y:S01]  /*3440*/  UMOV UR50, 0x0 ;  /* 0x0000000000327882 */ /* 0x000fe20000000000 */
[----:B------:R-:W-:Y:S01]  /*3450*/  UMOV UR51, 0x43004a0 ;  /* 0x043004a000337882 */ /* 0x000fe20000000000 */
[----:B------:R-:W-:Y:S01]  /*3460*/  UMOV UR48, 0x0 ;  /* 0x0000000000307882 */ /* 0x000fe20000000000 */
[----:B--2---:R-:W-:Y:S01]  /*3470*/  R2UR UR66, R0 ;  /* 0x00000000004272ca */ /* 0x004fe200000e0000 */
[----:B------:R-:W-:-:S14]  /*3480*/  UMOV UR49, 0x43004a0 ;  /* 0x043004a000317882 */ /* 0x000fdc0000000000 */
.L_x_65:
[----:B------:R-:W-:Y:S02]  /*3490*/  LEA R0, R10, UR43, 0x3 ;  /* 0x0000002b0a007c11 */ /* 0x000fe4000f8e18ff */
[----:B------:R-:W-:Y:S02]  /*34a0*/  SHF.L.U32 R2, R9, 0x1f, RZ ;  /* 0x0000001f09027819 */ /* 0x000fe400000006ff */
[----:B------:R-:W-:Y:S01]  /*34b0*/  PLOP3.LUT P0, PT, PT, PT, UP4, 0x80, 0x8 ;  /* 0x000000000008781c */ /* 0x000fe20003f0f048 */
[----:B------:R-:W-:Y:S01]  /*34c0*/  VIADD R3, R0, 0x80 ;  /* 0x0000008000037836 */ /* 0x000fe20000000000 */
[----:B-1----:R-:W1:Y:S02]  /*34d0*/  SYNCS.PHASECHK.TRANS64.TRYWAIT P1, [R0+URZ+0x70], R2 ;  /* 0x00007002000075a7 */ /* 0x002e6400080211ff */
[----:B-1-3--:R-:W-:Y:S09]  /*34e0*/  @!P1 BRA `(.L_x_59) ;  /* 0x0000005800e89947 */ /* 0x00aff20003800000 */
.L_x_139:
[----:B------:R-:W-:Y:S01]  /*34f0*/  LEA R4, R10, UR43, 0x4 ;  /* 0x0000002b0a047c11 */ /* 0x000fe2000f8e20ff */
[----:B------:R-:W-:Y:S01]  /*3500*/  @UP4 ULEA UR5, UR41, UR43, 0x3 ;  /* 0x0000002b29054291 */ /* 0x000fe2000f8e18ff */
[----:B------:R-:W-:Y:S01]  /*3510*/  PLOP3.LUT P2, PT, PT, PT, PT, 0x80, 0x8 ;  /* 0x000000000008781c */ /* 0x000fe20003f4f070 */
[----:B------:R-:W-:Y:S01]  /*3520*/  ULEA UR47, UR46, UR43, 0x3 ;  /* 0x0000002b2e2f7291 */ /* 0x000fe2000f8e18ff */
[----:B------:R-:W-:Y:S02]  /*3530*/  PRMT R3, RZ, 0x654, R3 ;  /* 0x00000654ff037816 */ /* 0x000fe40000000003 */
[----:B------:R-:W2:Y:S01]  /*3540*/  LDS.128 R4, [R4+0x100] ;  /* 0x0001000004047984 */ /* 0x000ea20000000c00 */
[----:B-1----:R-:W-:Y:S02]  /*3550*/  @P0 SHF.L.U32 R2, R8, 0x1f, RZ ;  /* 0x0000001f08020819 */ /* 0x002fe400000006ff */
[----:B------:R-:W-:Y:S01]  /*3560*/  SHF.L.U32 R0, R11, 0x1f, RZ ;  /* 0x0000001f0b007819 */ /* 0x000fe200000006ff */
[----:B------:R-:W-:Y:S01]  /*3570*/  @!PT LDS RZ, [RZ] ;  /* 0x00000000fffff984 */ /* 0x000fe20000000800 */
[----:B------:R-:W-:Y:S01]  /*3580*/  @!PT LDS RZ, [RZ] ;  /* 0x00000000fffff984 */ /* 0x000fe20000000800 */
[----:B------:R-:W-:Y:S01]  /*3590*/  @!PT LDS RZ, [RZ] ;  /* 0x00000000fffff984 */ /* 0x000fe20000000800 */
[----:B------:R-:W-:Y:S01]  /*35a0*/  @!PT LDS RZ, [RZ] ;  /* 0x00000000fffff984 */ /* 0x000fe20000000800 */
[----:B------:R1:W-:Y:S06]  /*35b0*/  MEMBAR.ALL.CTA ;  /* 0x0000000000007992 */ /* 0x0003ec0000008000 */
[----:B-1----:R-:W1:Y:S02]  /*35c0*/  FENCE.VIEW.ASYNC.S ;  /* 0x00000000000073c6 */ /* 0x002e640000000000 */
[----:B-1----:R1:W-:Y:S01]  /*35d0*/  SYNCS.ARRIVE.TRANS64.RED.A1T0 RZ, [R3+URZ], RZ ;  /* 0x000000ff03ff79a7 */ /* 0x0023e200081004ff */
[----:B------:R1:W3:Y:S01]  /*35e0*/  @P0 SYNCS.PHASECHK.TRANS64.TRYWAIT P2, [UR5], R2 ;  /* 0x00000002ff0005a7 */ /* 0x0002e20008041105 */
[----:B------:R-:W-:Y:S01]  /*35f0*/  ULEA.HI UR5, UR46, UR46, URZ, 0x1 ;  /* 0x0000002e2e057291 */ /* 0x000fe2000f8f08ff */
[----:B--2---:R-:W-:-:S03]  /*3600*/  LOP3.LUT P1, RZ, R6, 0x1, RZ, 0xc0, !PT ;  /* 0x0000000106ff7812 */ /* 0x004fc6000782c0ff */
[----:B------:R-:W-:Y:S02]  /*3610*/  ULOP3.LUT UR6, UR5, 0xffe, URZ, 0xc0, !UPT ;  /* 0x00000ffe05067892 */ /* 0x000fe4000f8ec0ff */
[----:B------:R-:W-:Y:S02]  /*3620*/  USHF.R.U32.HI UR38, URZ, 0x1, UR5 ;  /* 0x00000001ff267899 */ /* 0x000fe40008011605 */
[----:B------:R-:W-:Y:S02]  /*3630*/  UIADD3 UR5, UPT, UPT, -UR6, UR46, URZ ;  /* 0x0000002e06057290 */ /* 0x000fe4000fffe1ff */
[----:B------:R-:W-:-:S04]  /*3640*/  UIMAD UR38, UR38, 0xc0, UR66 ;  /* 0x000000c0262678a4 */ /* 0x000fc8000f8e0242 */
[----:B------:R-:W-:Y:S01]  /*3650*/  ULEA UR38, UR5, UR38, 0x14 ;  /* 0x0000002605267291 */ /* 0x000fe2000f8ea0ff */
[----:B------:R-:W2:Y:S02]  /*3660*/  SYNCS.PHASECHK.TRANS64.TRYWAIT P0, [UR47+0xb0], R0 ;  /* 0x0000b000ff0075a7 */ /* 0x000ea4000800112f */
[----:B-123--:R-:W-:Y:S09]  /*3670*/  @!P0 BRA `(.L_x_60) ;  /* 0x0000005800988947 */ /* 0x00eff20003800000 */
.L_x_141:
[----:B------:R-:W-:Y:S01]  /*3680*/  IADD3 R10, PT, PT, R10, 0x1, RZ ;  /* 0x000000010a0a7810 */ /* 0x000fe20007ffe0ff */
[----:B------:R-:W-:Y:S06]  /*3690*/  BRA.U !UP4, `(.L_x_61) ;  /* 0x000000050c107547 */ /* 0x000fec000b800000 */
[----:B------:R-:W-:Y:S01]  /*36a0*/  UPLOP3.LUT UP2, UPT, UPT, UPT, UPT, 0x40, 0x4 ;  /* 0x000000000004789c */ /* 0x000fe20003f4e870 */
[----:B------:R-:W-:Y:S01]  /*36b0*/  UMOV UR40, UR65 ;  /* 0x0000004100287c82 */ /* 0x000fe20008000000 */
[----:B------:R-:W-:Y:S01]  /*36c0*/  UMOV UR39, UR64 ;  /* 0x0000004000277c82 */ /* 0x000fe20008000000 */
[----:B------:R-:W-:-:S08]  /*36d0*/  UMOV UR5, UR41 ;  /* 0x0000002900057c82 */ /* 0x000fd00008000000 */
.L_x_64:
[----:B------:R-:W-:Y:S02]  /*36e0*/  UIADD3 UR40, UPT, UPT, UR40, 0x1, URZ ;  /* 0x0000000128287890 */ /* 0x000fe4000fffe0ff */
[----:B--2---:R-:W-:Y:S02]  /*36f0*/  ULEA UR7, UR5, UR43, 0x3 ;  /* 0x0000002b05077291 */ /* 0x004fe4000f8e18ff */
[----:B------:R-:W-:Y:S01]  /*3700*/  UISETP.NE.AND UP3, UPT, UR40, URZ, UPT ;  /* 0x000000ff2800728c */ /* 0x000fe2000bf65270 */
[----:B---3--:R-:W-:Y:S10]  /*3710*/  @P2 BRA `(.L_x_62) ;  /* 0x00000000000c2947 */ /* 0x008ff40003800000 */
[----:B-1----:R-:W-:Y:S04]  /*3720*/  SHF.L.U32 R2, R8, 0x1f, RZ ;  /* 0x0000001f08027819 */ /* 0x002fe800000006ff */
[----:B------:R-:W1:Y:S02]  /*3730*/  SYNCS.PHASECHK.TRANS64.TRYWAIT P0, [UR7], R2 ;  /* 0x00000002ff0075a7 */ /* 0x000e640008001107 */
[----:B-1----:R-:W-:Y:S05]  /*3740*/  @!P0 BRA `(.L_x_63) ;  /* 0x00000058007c8947 */ /* 0x002fea0003800000 */
.L_x_62:
[----:B------:R-:W-:Y:S01]  /*3750*/  UISETP.NE.AND UP0, UPT, UR39, 0x1, UPT ;  /* 0x000000012700788c */ /* 0x000fe2000bf05270 */
[----:B------:R-:W-:Y:S01]  /*3760*/  PLOP3.LUT P2, PT, PT, PT, PT, 0x80, 0x8 ;  /* 0x000000000008781c */ /* 0x000fe20003f4f070 */
[----:B------:R-:W-:Y:S02]  /*3770*/  UIADD3 UR6, UPT, UPT, UR5, 0x1, URZ ;  /* 0x0000000105067890 */ /* 0x000fe4000fffe0ff */
[----:B------:R-:W-:Y:S02]  /*3780*/  UIADD3 UR42, UPT, UPT, UR7, 0x18, URZ ;  /* 0x00000018072a7890 */ /* 0x000fe4000fffe0ff */
[----:B------:R-:W-:Y:S01]  /*3790*/  UISETP.NE.AND UP1, UPT, UR6, 0x3, UPT ;  /* 0x000000030600788c */ /* 0x000fe2000bf25270 */
[----:B------:R-:W-:Y:S01]  /*37a0*/  PLOP3.LUT P0, PT, PT, PT, UP0, 0x80, 0x8 ;  /* 0x000000000008781c */ /* 0x000fe20003f0f008 */
[----:B------:R-:W-:Y:S02]  /*37b0*/  UIADD3 UR39, UPT, UPT, UR39, -0x1, URZ ;  /* 0xffffffff27277890 */ /* 0x000fe4000fffe0ff */
[----:B------:R-:W-:Y:S02]  /*37c0*/  USEL UR8, URZ, 0x1, UP1 ;  /* 0x00000001ff087887 */ /* 0x000fe40008800000 */
[----:B------:R-:W-:Y:S01]  /*37d0*/  USEL UR41, UR6, URZ, UP1 ;  /* 0x000000ff06297287 */ /* 0x000fe20008800000 */
[----:B------:R-:W-:Y:S01]  /*37e0*/  UMOV UR7, 0x40004040 ;  /* 0x4000404000077882 */ /* 0x000fe20000000000 */
[----:B------:R-:W-:Y:S02]  /*37f0*/  UMOV UR9, 0x40004040 ;  /* 0x4000404000097882 */ /* 0x000fe40000000000 */
[----:B------:R-:W-:Y:S01]  /*3800*/  @UP0 ULEA UR6, UR41, UR43, 0x3 ;  /* 0x0000002b29060291 */ /* 0x000fe2000f8e18ff */
[----:B------:R-:W-:Y:S01]  /*3810*/  LOP3.LUT R8, R8, UR8, RZ, 0x3c, !PT ;  /* 0x0000000808087c12 */ /* 0x000fe2000f8e3cff */
[----:B------:R-:W-:Y:S01]  /*3820*/  ULEA UR8, UR5, UR45, 0xa ;  /* 0x0000002d05087291 */ /* 0x000fe2000f8e50ff */
[----:B------:R-:W-:Y:S02]  /*3830*/  UMOV UR37, 0x40004040 ;  /* 0x4000404000257882 */ /* 0x000fe40000000000 */
[----:B-1----:R-:W-:Y:S01]  /*3840*/  @P0 SHF.L.U32 R0, R8, 0x1f, RZ ;  /* 0x0000001f08000819 */ /* 0x002fe200000006ff */
[----:B------:R-:W-:Y:S02]  /*3850*/  UIADD3 UR34, UPT, UPT, UR8, 0x2, URZ ;  /* 0x0000000208227890 */ /* 0x000fe4000fffe0ff */
[----:B------:R-:W-:Y:S01]  /*3860*/  UIADD3 UR30, UPT, UPT, UR8, 0x4, URZ ;  /* 0x00000004081e7890 */ /* 0x000fe2000fffe0ff */
[----:B------:R2:W3:Y:S01]  /*3870*/  @P0 SYNCS.PHASECHK.TRANS64.TRYWAIT P2, [UR6], R0 ;  /* 0x00000000ff0005a7 */ /* 0x0004e20008041106 */
[----:B------:R-:W-:Y:S02]  /*3880*/  UIMAD UR6, UR5, 0xc00, UR4 ;  /* 0x00000c00050678a4 */ /* 0x000fe4000f8e0204 */
[----:B------:R-:W-:Y:S02]  /*3890*/  UIADD3 UR26, UPT, UPT, UR8, 0x6, URZ ;  /* 0x00000006081a7890 */ /* 0x000fe4000fffe0ff */
[----:B------:R-:W-:Y:S02]  /*38a0*/  UIADD3 UR36, UPT, UPT, UR6, 0x2, URZ ;  /* 0x0000000206247890 */ /* 0x000fe4000fffe0ff */
[----:B------:R-:W-:Y:S02]  /*38b0*/  UIADD3 UR32, UPT, UPT, UR6, 0x4, URZ ;  /* 0x0000000406207890 */ /* 0x000fe4000fffe0ff */
[----:B------:R-:W-:Y:S01]  /*38c0*/  UIADD3 UR28, UPT, UPT, UR6, 0x6, URZ ;  /* 0x00000006061c7890 */ /* 0x000fe2000fffe0ff */
[----:B------:R2:W-:Y:S01]  /*38d0*/  UTCIMMA gdesc[UR8], gdesc[UR6], tmem[UR38], tmem[UR62], idesc[UR63], UP2 ;  /* 0x00ff3e06080075ea */ /* 0x0005e20009000126 */
[----:B------:R-:W-:Y:S02]  /*38e0*/  UIADD3 UR24, UPT, UPT, UR6, 0x600, URZ ;  /* 0x0000060006187890 */ /* 0x000fe4000fffe0ff */
[----:B------:R-:W-:Y:S02]  /*38f0*/  UIADD3 UR22, UPT, UPT, UR8, 0x200, URZ ;  /* 0x0000020008167890 */ /* 0x000fe4000fffe0ff */
[----:B------:R-:W-:Y:S02]  /*3900*/  UIADD3 UR20, UPT, UPT, UR6, 0x602, URZ ;  /* 0x0000060206147890 */ /* 0x000fe4000fffe0ff */
[----:B------:R-:W-:Y:S02]  /*3910*/  UIADD3 UR18, UPT, UPT, UR8, 0x202, URZ ;  /* 0x0000020208127890 */ /* 0x000fe4000fffe0ff */
[----:B------:R-:W-:Y:S02]  /*3920*/  UIADD3 UR16, UPT, UPT, UR6, 0x604, URZ ;  /* 0x0000060406107890 */ /* 0x000fe4000fffe0ff */
[----:B------:R-:W-:Y:S02]  /*3930*/  UIADD3 UR14, UPT, UPT, UR8, 0x204, URZ ;  /* 0x00000204080e7890 */ /* 0x000fe4000fffe0ff */
[----:B------:R-:W-:Y:S02]  /*3940*/  UIADD3 UR12, UPT, UPT, UR6, 0x606, URZ ;  /* 0x00000606060c7890 */ /* 0x000fe4000fffe0ff */
[----:B------:R-:W-:Y:S02]  /*3950*/  UIADD3 UR10, UPT, UPT, UR8, 0x206, URZ ;  /* 0x00000206080a7890 */ /* 0x000fe4000fffe0ff */
[----:B------:R-:W-:Y:S01]  /*3960*/  UPLOP3.LUT UP2, UPT, UPT, UPT, UPT, 0x80, 0x8 ;  /* 0x000000000008789c */ /* 0x000fe20003f4f070 */
[----:B------:R-:W-:Y:S01]  /*3970*/  UMOV UR35, 0x40004040 ;  /* 0x4000404000237882 */ /* 0x000fe20000000000 */
[----:B------:R-:W-:Y:S01]  /*3980*/  UMOV UR33, 0x40004040 ;  /* 0x4000404000217882 */ /* 0x000fe20000000000 */
[----:B------:R2:W-:Y:S01]  /*3990*/  UTCIMMA gdesc[UR34], gdesc[UR36], tmem[UR38], tmem[UR60], idesc[UR61], UPT ;  /* 0x00ff3c24220075ea */ /* 0x0005e2000b800126 */
        /* <DEDUP_REMOVED lines=14> */
[----:B------:R-:W-:Y:S01]  /*3a80*/  UMOV UR11, 0x40004040 ;  /* 0x40004040000b7882 */ /* 0x000fe20000000000 */
[----:B------:R2:W-:Y:S01]  /*3a90*/  UTCIMMA gdesc[UR14], gdesc[UR16], tmem[UR38], tmem[UR50], idesc[UR51], UPT ;  /* 0x00ff32100e0075ea */ /* 0x0005e2000b800126 */
[----:B------:R2:W-:Y:S01]  /*3aa0*/  UTCIMMA gdesc[UR10], gdesc[UR12], tmem[UR38], tmem[UR48], idesc[UR49], UPT ;  /* 0x00ff300c0a0075ea */ /* 0x0005e2000b800126 */
[----:B------:R2:W-:Y:S01]  /*3ab0*/  UTCBAR.MULTICAST [UR42], URZ, UR44 ;  /* 0x000000ff2a0073e9 */ /* 0x0005e2000800082c */
[----:B------:R-:W-:Y:S01]  /*3ac0*/  UMOV UR5, UR41 ;  /* 0x0000002900057c82 */ /* 0x000fe20008000000 */
[----:B------:R-:W-:Y:S05]  /*3ad0*/  BRA.U UP3, `(.L_x_64) ;  /* 0xfffffffd03007547 */ /* 0x000fea000b83ffff */
.L_x_61:
[----:B------:R-:W-:Y:S01]  /*3ae0*/  UIADD3 UR5, UPT, UPT, UR46, 0x1, URZ ;  /* 0x000000012e057890 */ /* 0x000fe2000fffe0ff */
[C---:B------:R-:W-:Y:S01]  /*3af0*/  ISETP.NE.AND P0, PT, R10.reuse, 0x2, PT ;  /* 0x000000020a00780c */ /* 0x040fe20003f05270 */
[----:B--2---:R-:W-:Y:S02]  /*3b00*/  UIADD3 UR6, UPT, UPT, UR47, 0x90, URZ ;  /* 0x000000902f067890 */ /* 0x004fe4000fffe0ff */
[----:B------:R-:W-:Y:S01]  /*3b10*/  UISETP.NE.AND UP0, UPT, UR5, 0x4, UPT ;  /* 0x000000040500788c */ /* 0x000fe2000bf05270 */
[----:B-1----:R-:W-:Y:S02]  /*3b20*/  SEL R0, RZ, 0x1, P0 ;  /* 0x00000001ff007807 */ /* 0x002fe40000000000 */
[----:B------:R-:W-:Y:S01]  /*3b30*/  SEL R10, R10, RZ, P0 ;  /* 0x000000ff0a0a7207 */ /* 0x000fe20000000000 */
[----:B------:R-:W-:Y:S01]  /*3b40*/  USEL UR7, URZ, 0x1, UP0 ;  /* 0x00000001ff077887 */ /* 0x000fe20008000000 */
[----:B------:R-:W-:Y:S01]  /*3b50*/  LOP3.LUT R9, R9, R0, RZ, 0x3c, !PT ;  /* 0x0000000009097212 */ /* 0x000fe200078e3cff */
[----:B------:R-:W-:Y:S01]  /*3b60*/  USEL UR46, UR5, URZ, UP0 ;  /* 0x000000ff052e7287 */ /* 0x000fe20008000000 */
[----:B------:R1:W-:Y:S03]  /*3b70*/  UTCBAR [UR6], URZ ;  /* 0x000000ff060073e9 */ /* 0x0003e600080000ff */
[----:B------:R-:W-:Y:S01]  /*3b80*/  LOP3.LUT R11, R11, UR7, RZ, 0x3c, !PT ;  /* 0x000000070b0b7c12 */ /* 0x000fe2000f8e3cff */
[----:B------:R-:W-:Y:S07]  /*3b90*/  @P1 BRA `(.L_x_65) ;  /* 0xfffffff8003c1947 */ /* 0x000fee000383ffff */
[----:B------:R-:W2:Y:S01]  /*3ba0*/  S2UR UR8, SR_CgaCtaId ;  /* 0x00000000000879c3 */ /* 0x000ea20000008800 */
[----:B------:R-:W-:Y:S01]  /*3bb0*/  ELECT P0, URZ, PT ;  /* 0x0000000000ff782f */ /* 0x000fe20003800000 */
[----:B------:R-:W-:Y:S01]  /*3bc0*/  IMAD.MOV.U32 R0, RZ, RZ, 0x1 ;  /* 0x00000001ff007424 */ /* 0x000fe200078e00ff */
[----:B------:R-:W-:Y:S01]  /*3bd0*/  UIADD3 UR43, UPT, UPT, UR43, 0xb0, URZ ;  /* 0x000000b02b2b7890 */ /* 0x000fe2000fffe0ff */
[----:B------:R-:W-:Y:S01]  /*3be0*/  SHF.L.U32 R2, R11, 0x1f, RZ ;  /* 0x0000001f0b027819 */ /* 0x000fe200000006ff */
[----:B------:R-:W-:-:S03]  /*3bf0*/  UMOV UR4, 0x40 ;  /* 0x0000004000047882 */ /* 0x000fc60000000000 */
[----:B------:R-:W-:Y:S01]  /*3c00*/  UVIRTCOUNT.DEALLOC.SMPOOL 0x80 ;  /* 0x000000800000784c */ /* 0x000fe20000000000 */
[----:B--2---:R-:W-:Y:S02]  /*3c10*/  ULEA UR8, UR8, UR4, 0x18 ;  /* 0x0000000408087291 */ /* 0x004fe4000f8ec0ff */
[----:B------:R-:W-:-:S07]  /*3c20*/  ULEA UR4, UR46, UR43, 0x3 ;  /* 0x0000002b2e047291 */ /* 0x000fce000f8e18ff */
[----:B------:R2:W-:Y:S02]  /*3c30*/  @P0 STS.U8 [UR8+0x1c], R0 ;  /* 0x00001c00ff000988 */ /* 0x0005e40008000008 */
[----:B------:R-:W4:Y:S02]  /*3c40*/  SYNCS.PHASECHK.TRANS64.TRYWAIT P0, [UR4], R2 ;  /* 0x00000002ff0075a7 */ /* 0x000f240008001104 */
[----:B--2-4-:R-:W-:Y:S05]  /*3c50*/  @!P0 BRA `(.L_x_66) ;  /* 0x0000005400508947 */ /* 0x014fea0003800000 */
.L_x_144:
[----:B------:R-:W-:-:S04]  /*3c60*/  UIADD3 UR4, UPT, UPT, UR46, 0x1, URZ ;  /* 0x000000012e047890 */ /* 0x000fc8000fffe0ff */
[----:B------:R-:W-:-:S04]  /*3c70*/  UISETP.NE.AND UP0, UPT, UR4, 0x4, UPT ;  /* 0x000000040400788c */ /* 0x000fc8000bf05270 */
[----:B-1----:R-:W-:Y:S02]  /*3c80*/  USEL UR6, URZ, 0x1, UP0 ;  /* 0x00000001ff067887 */ /* 0x002fe40008000000 */
[----:B------:R-:W-:-:S04]  /*3c90*/  USEL UR4, UR4, URZ, UP0 ;  /* 0x000000ff04047287 */ /* 0x000fc80008000000 */
[----:B------:R-:W-:Y:S01]  /*3ca0*/  ULEA UR5, UR4, UR43, 0x3 ;  /* 0x0000002b04057291 */ /* 0x000fe2000f8e18ff */
[----:B--2---:R-:W-:-:S04]  /*3cb0*/  LOP3.LUT R2, R11, UR6, RZ, 0x3c, !PT ;  /* 0x000000060b027c12 */ /* 0x004fc8000f8e3cff */
[----:B------:R-:W-:-:S04]  /*3cc0*/  SHF.L.U32 R3, R2, 0x1f, RZ ;  /* 0x0000001f02037819 */ /* 0x000fc800000006ff */
[----:B------:R-:W1:Y:S02]  /*3cd0*/  SYNCS.PHASECHK.TRANS64.TRYWAIT P0, [UR5], R3 ;  /* 0x00000003ff0075a7 */ /* 0x000e640008001105 */
[----:B-1----:R-:W-:Y:S05]  /*3ce0*/  @!P0 BRA `(.L_x_67) ;  /* 0x0000005400448947 */ /* 0x002fea0003800000 */
.L_x_146:
        /* <DEDUP_REMOVED lines=9> */
.L_x_148:
[----:B------:R-:W-:-:S04]  /*3d80*/  UIADD3 UR4, UPT, UPT, UR4, 0x1, URZ ;  /* 0x0000000104047890 */ /* 0x000fc8000fffe0ff */
[----:B------:R-:W-:-:S04]  /*3d90*/  UISETP.NE.AND UP0, UPT, UR4, 0x4, UPT ;  /* 0x000000040400788c */ /* 0x000fc8000bf05270 */
[----:B------:R-:W-:Y:S02]  /*3da0*/  USEL UR5, URZ, 0x1, UP0 ;  /* 0x00000001ff057887 */ /* 0x000fe40008000000 */
[----:B------:R-:W-:-:S04]  /*3db0*/  USEL UR4, UR4, URZ, UP0 ;  /* 0x000000ff04047287 */ /* 0x000fc80008000000 */
[----:B------:R-:W-:Y:S01]  /*3dc0*/  ULEA UR4, UR4, UR43, 0x3 ;  /* 0x0000002b04047291 */ /* 0x000fe2000f8e18ff */
[----:B------:R-:W-:-:S04]  /*3dd0*/  LOP3.LUT R2, R2, UR5, RZ, 0x3c, !PT ;  /* 0x0000000502027c12 */ /* 0x000fc8000f8e3cff */
[----:B------:R-:W-:-:S04]  /*3de0*/  SHF.L.U32 R2, R2, 0x1f, RZ ;  /* 0x0000001f02027819 */ /* 0x000fc800000006ff */
[----:B------:R-:W2:Y:S02]  /*3df0*/  SYNCS.PHASECHK.TRANS64.TRYWAIT P0, [UR4], R2 ;  /* 0x00000002ff0075a7 */ /* 0x000ea40008001104 */
[----:B--2---:R-:W-:Y:S05]  /*3e00*/  @!P0 BRA `(.L_x_69) ;  /* 0x00000054002c8947 */ /* 0x004fea0003800000 */
.L_x_150:
[----:B------:R-:W-:Y:S01]  /*3e10*/  NOP ;  /* 0x0000000000007918 */ /* 0x000fe20000000000 */
[----:B-1----:R-:W1:Y:S01]  /*3e20*/  LDS R0, [UR8+0x14] ;  /* 0x00001408ff007984 */ /* 0x002e620008000800 */
[----:B------:R-:W-:Y:S01]  /*3e30*/  ULOP3.LUT UR4, UR66, 0xffff, URZ, 0xc0, !UPT ;  /* 0x0000ffff42047892 */ /* 0x000fe2000f8ec0ff */
[----:B------:R-:W-:Y:S01]  /*3e40*/  UMOV UR5, 0xffff ;  /* 0x0000ffff00057882 */ /* 0x000fe20000000000 */
[----:B------:R-:W-:Y:S02]  /*3e50*/  UMOV UR6, 0x1 ;  /* 0x0000000100067882 */ /* 0x000fe40000000000 */
[----:B------:R-:W-:-:S04]  /*3e60*/  USHF.R.U32.HI UR4, URZ, 0x5, UR4 ;  /* 0x00000005ff047899 */ /* 0x000fc80008011604 */
[----:B------:R-:W-:Y:S02]  /*3e70*/  USHF.L.U32 UR5, UR5, UR4, URZ ;  /* 0x0000000405057299 */ /* 0x000fe400080006ff */
[----:B------:R-:W-:-:S04]  /*3e80*/  USHF.L.U32 UR4, UR6, UR4, URZ ;  /* 0x0000000406047299 */ /* 0x000fc800080006ff */
[----:B-1----:R-:W-:-:S04]  /*3e90*/  LOP3.LUT R0, R0, UR5, RZ, 0xc0, !PT ;  /* 0x0000000500007c12 */ /* 0x002fc8000f8ec0ff */
[----:B------:R-:W-:-:S13]  /*3ea0*/  ISETP.NE.AND P0, PT, R0, UR5, PT ;  /* 0x0000000500007c0c */ /* 0x000fda000bf05270 */
[----:B------:R-:W-:Y:S05]  /*3eb0*/  @P0 BRA `(.L_x_70) ;  /* 0x0000000000580947 */ /* 0x000fea0003800000 */
[----:B------:R-:W1:Y:S02]  /*3ec0*/  LDS R0, [UR8+0x18] ;  /* 0x00001808ff007984 */ /* 0x000e640008000800 */
[----:B-1----:R-:W-:-:S04]  /*3ed0*/  LOP3.LUT R0, R0, UR4, RZ, 0xc0, !PT ;  /* 0x0000000400007c12 */ /* 0x002fc8000f8ec0ff */
[----:B------:R-:W-:-:S13]  /*3ee0*/  ISETP.NE.AND P0, PT, R0, UR4, PT ;  /* 0x0000000400007c0c */ /* 0x000fda000bf05270 */
[----:B------:R-:W-:Y:S05]  /*3ef0*/  @P0 BRA `(.L_x_71) ;  /* 0x00000000003c0947 */ /* 0x000fea0003800000 */
[----:B------:R-:W1:Y:S01]  /*3f00*/  S2R R2, SR_LANEID ;  /* 0x0000000000027919 */ /* 0x000e620000000000 */
[----:B------:R-:W-:-:S06]  /*3f10*/  ULOP3.LUT UR5, URZ, UR5, URZ, 0x33, !UPT ;  /* 0x00000005ff057292 */ /* 0x000fcc000f8e33ff */
[----:B------:R-:W-:-:S04]  /*3f20*/  IMAD.U32 R0, RZ, RZ, UR5 ;  /* 0x00000005ff007e24 */ /* 0x000fc8000f8e00ff */
[----:B------:R2:W4:Y:S02]  /*3f30*/  REDUX UR7, R0 ;  /* 0x00000000000773c4 */ /* 0x0005240000000000 */
[----:B------:R1:W-:Y:S01]  /*3f40*/  UTCATOMSWS.AND URZ, UR5 ;  /* 0x0000000500ff79e3 */ /* 0x0003e20008000000 */
[----:B--2---:R-:W-:Y:S01]  /*3f50*/  LOP3.LUT R0, RZ, UR4, RZ, 0x33, !PT ;  /* 0x00000004ff007c12 */ /* 0x004fe2000f8e33ff */
[----:B------:R-:W-:Y:S02]  /*3f60*/  VOTEU.ANY UR4, UPT, PT ;  /* 0x0000000000047886 */ /* 0x000fe400038e0100 */
[----:B------:R-:W-:Y:S02]  /*3f70*/  UFLO.U32 UR4, UR4 ;  /* 0x00000004000472bd */ /* 0x000fe400080e0000 */
[----:B------:R-:W2:Y:S04]  /*3f80*/  REDUX UR6, R0 ;  /* 0x00000000000673c4 */ /* 0x000ea80000000000 */
[----:B-1----:R-:W-:-:S02]  /*3f90*/  ISETP.EQ.U32.AND P0, PT, R2, UR4, PT ;  /* 0x0000000402007c0c */ /* 0x002fc4000bf02070 */
[----:B----4-:R-:W-:-:S11]  /*3fa0*/  MOV R2, UR7 ;  /* 0x0000000700027c02 */ /* 0x010fd60008000f00 */
[----:B------:R1:W-:Y:S01]  /*3fb0*/  @P0 ATOMS.AND RZ, [UR8+0x14], R2 ;  /* 0x00001402ffff098c */ /* 0x0003e2000a800008 */
[----:B--2---:R-:W-:-:S05]  /*3fc0*/  IMAD.U32 R0, RZ, RZ, UR6 ;  /* 0x00000006ff007e24 */ /* 0x004fca000f8e00ff */
[----:B------:R1:W-:Y:S01]  /*3fd0*/  @P0 ATOMS.AND RZ, [UR8+0x18], R0 ;  /* 0x00001800ffff098c */ /* 0x0003e2000a800008 */
[----:B------:R-:W-:Y:S05]  /*3fe0*/  BRA `(.L_x_72) ;  /* 0x0000000000147947 */ /* 0x000fea0003800000 */
.L_x_71:
[----:B------:R-:W-:Y:S02]  /*3ff0*/  MOV R2, 0x4010 ;  /* 0x0000401000027802 */ /* 0x000fe40000000f00 */
[----:B---3-5:R-:W-:Y:S05]  /*4000*/  CALL.REL.NOINC `($__internal_0_$__cuda_sm10x_tcgen05_guardrail_trap_col_being_dealloced_not_returned_by_alloc) ;  /* 0x0000005400cc7944 */ /* 0x028fea0003c00000 */
[----:B------:R-:W-:Y:S05]  /*4010*/  BRA `(.L_x_72) ;  /* 0x0000000000087947 */ /* 0x000fea0003800000 */
.L_x_70:
[----:B------:R-:W-:Y:S02]  /*4020*/  MOV R2, 0x4040 ;  /* 0x0000404000027802 */ /* 0x000fe40000000f00 */
[----:B---3-5:R-:W-:Y:S05]  /*4030*/  CALL.REL.NOINC `($__internal_2_$__cuda_sm10x_tcgen05_guardrail_trap_unallocated_columns_being_dealloced) ;  /* 0x0000005400d87944 */ /* 0x028fea0003c00000 */
.L_x_72:
[----:B------:R-:W-:Y:S01]  /*4040*/  NOP ;  /* 0x0000000000007918 */ /* 0x000fe20000000000 */
[----:B------:R-:W-:Y:S05]  /*4050*/  EXIT ;  /* 0x000000000000794d */ /* 0x000fea0003800000 */
.L_x_54:
[----:B------:R-:W-:-:S09]  /*4060*/  UISETP.NE.OR UP0, UPT, UR18, 0x3, !UP3 ;  /* 0x000000031200788c */ /* 0x000fd2000df05670 */
[----:B------:R-:W-:Y:S05]  /*4070*/  BRA.U UP0, `(.L_x_73) ;  /* 0x00000011001c7547 */ /* 0x000fea000b800000 */
[----:B------:R-:W2:Y:S01]  /*4080*/  LDCU.64 UR4, c[0x0][0x888] ;  /* 0x00011100ff0477ac */ /* 0x000ea20008000a00 */
[----:B------:R-:W3:Y:S01]  /*4090*/  LDC.64 R12, c[0x0][0x348] ;  /* 0x0000d200ff0c7b82 */ /* 0x000ee20000000a00 */
[----:B------:R-:W-:Y:S02]  /*40a0*/  HFMA2 R9, -RZ, RZ, 0, 0 ;  /* 0x00000000ff097431 */ /* 0x000fe400000001ff */
[----:B------:R-:W-:Y:S01]  /*40b0*/  IMAD.MOV.U32 R11, RZ, RZ, 0x1 ;  /* 0x00000001ff0b7424 */ /* 0x000fe200078e00ff */
[----:B------:R-:W4:Y:S01]  /*40c0*/  LDCU UR38, c[0x0][0x370] ;  /* 0x00006e00ff2677ac */ /* 0x000f220008000800 */
[----:B------:R-:W-:Y:S01]  /*40d0*/  IMAD.MOV.U32 R10, RZ, RZ, RZ ;  /* 0x000000ffff0a7224 */ /* 0x000fe200078e00ff */
[----:B------:R-:W-:Y:S01]  /*40e0*/  MOV R3, 0x1000 ;  /* 0x0000100000037802 */ /* 0x000fe20000000f00 */
[----:B------:R-:W4:Y:S01]  /*40f0*/  LDCU.128 UR32, c[0x0][0xb10] ;  /* 0x00016200ff2077ac */ /* 0x000f220008000c00 */
[----:B------:R-:W1:Y:S01]  /*4100*/  LDCU UR37, c[0x0][0x374] ;  /* 0x00006e80ff2577ac */ /* 0x000e620008000800 */
[----:B------:R-:W1:Y:S01]  /*4110*/  LDCU.64 UR30, c[0x0][0x890] ;  /* 0x00011200ff1e77ac */ /* 0x000e620008000a00 */
[----:B------:R-:W1:Y:S01]  /*4120*/  LDCU UR15, c[0x0][0xb0c] ;  /* 0x00016180ff0f77ac */ /* 0x000e620008000800 */
[----:B--2---:R-:W-:Y:S01]  /*4130*/  UISETP.NE.U32.AND UP0, UPT, UR4, URZ, UPT ;  /* 0x000000ff0400728c */ /* 0x004fe2000bf05070 */
[----:B------:R-:W2:Y:S01]  /*4140*/  LDCU UR44, c[0x0][0xb20] ;  /* 0x00016400ff2c77ac */ /* 0x000ea20008000800 */
[----:B------:R-:W2:Y:S01]  /*4150*/  LDCU UR4, c[0x0][0xb30] ;  /* 0x00016600ff0477ac */ /* 0x000ea20008000800 */
[----:B------:R-:W-:Y:S01]  /*4160*/  UMOV UR21, 0x400 ;  /* 0x0000040000157882 */ /* 0x000fe20000000000 */
[----:B----4-:R-:W-:-:S02]  /*4170*/  UIMAD.WIDE.U32 UR6, UR38, UR32, URZ ;  /* 0x00000020260672a5 */ /* 0x010fc4000f8e00ff */
[----:B-1----:R-:W-:Y:S02]  /*4180*/  UIMAD.WIDE.U32 UR8, UR37, UR35, URZ ;  /* 0x00000023250872a5 */ /* 0x002fe4000f8e00ff */
[----:B------:R-:W-:Y:S02]  /*4190*/  ULEA UR21, UR46, UR21, 0x18 ;  /* 0x000000152e157291 */ /* 0x000fe4000f8ec0ff */
[----:B------:R-:W-:Y:S02]  /*41a0*/  USEL UR39, URZ, 0x1, UP6 ;  /* 0x00000001ff277887 */ /* 0x000fe4000b000000 */
[----:B------:R-:W-:Y:S02]  /*41b0*/  UISETP.NE.U32.AND UP6, UPT, UR30, URZ, UPT ;  /* 0x000000ff1e00728c */ /* 0x000fe4000bfc5070 */
[----:B------:R-:W-:Y:S02]  /*41c0*/  UIADD3 UR40, UPT, UPT, UR21, 0x40, URZ ;  /* 0x0000004015287890 */ /* 0x000fe4000fffe0ff */
[----:B------:R-:W-:-:S02]  /*41d0*/  UISETP.NE.AND.EX UP5, UPT, UR5, URZ, UPT, UP0 ;  /* 0x000000ff0500728c */ /* 0x000fc4000bfa5300 */
[----:B------:R-:W-:Y:S01]  /*41e0*/  UISETP.NE.AND UP0, UPT, UR42, 0x1, UPT ;  /* 0x000000012a00788c */ /* 0x000fe2000bf05270 */
[----:B------:R-:W-:Y:S01]  /*41f0*/  UMOV UR6, UR7 ;  /* 0x0000000700067c82 */ /* 0x000fe20008000000 */
[----:B------:R-:W-:Y:S01]  /*4200*/  UMOV UR41, UR9 ;  /* 0x0000000900297c82 */ /* 0x000fe20008000000 */
[----:B------:R-:W-:Y:S02]  /*4210*/  UISETP.NE.AND UP0, UPT, UR15, 0x1, UPT ;  /* 0x000000010f00788c */ /* 0x000fe4000bf05270 */
[----:B------:R-:W-:Y:S02]  /*4220*/  UPLOP3.LUT UP4, UPT, UPT, UPT, UPT, 0x40, 0x4 ;  /* 0x000000000004789c */ /* 0x000fe40003f8e870 */
[----:B------:R-:W-:Y:S01]  /*4230*/  UISETP.GE.AND UP2, UPT, UR42, 0x1, UPT ;  /* 0x000000012a00788c */ /* 0x000fe2000bf46270 */
[----:B------:R-:W1:Y:S01]  /*4240*/  LDCU.64 UR22, c[0x0][0xb28] ;  /* 0x00016500ff1677ac */ /* 0x000e620008000a00 */
[----:B------:R-:W-:Y:S02]  /*4250*/  UISETP.NE.AND.EX UP6, UPT, UR31, URZ, UPT, UP6 ;  /* 0x000000ff1f00728c */ /* 0x000fe4000bfc5360 */
[----:B------:R-:W-:-:S02]  /*4260*/  UIADD3 UR25, UPT, UPT, UR21, 0x30, URZ ;  /* 0x0000003015197890 */ /* 0x000fc4000fffe0ff */
[----:B------:R-:W-:Y:S02]  /*4270*/  UIADD3 UR17, UPT, UPT, UR21, 0x38, URZ ;  /* 0x0000003815117890 */ /* 0x000fe4000fffe0ff */
[----:B------:R-:W-:Y:S02]  /*4280*/  UPRMT UR40, UR46, 0x654, UR40 ;  /* 0x000006542e287896 */ /* 0x000fe40008000028 */
[----:B------:R-:W-:Y:S02]  /*4290*/  USHF.R.U32.HI UR43, URZ, UR33, UR6 ;  /* 0x00000021ff2b7299 */ /* 0x000fe40008011606 */
[----:B--2---:R-:W-:Y:S02]  /*42a0*/  USHF.R.U32.HI UR41, URZ, UR44, UR41 ;  /* 0x0000002cff297299 */ /* 0x004fe40008011629 */
[----:B------:R-:W-:Y:S02]  /*42b0*/  UISETP.NE.AND UP0, UPT, UR34, 0x1, UPT ;  /* 0x000000012200788c */ /* 0x000fe4000bf05270 */
[----:B---3--:R-:W-:-:S11]  /*42c0*/  UISETP.NE.AND UP3, UPT, UR4, 0x1, UPT ;  /* 0x000000010400788c */ /* 0x008fd6000bf65270 */
.L_x_83:
[C---:B------:R-:W-:Y:S02]  /*42d0*/  LEA R8, R10.reuse, UR21, 0x3 ;  /* 0x000000150a087c11 */ /* 0x040fe4000f8e18ff */
[----:B------:R-:W-:Y:S02]  /*42e0*/  SHF.L.U32 R0, R9, 0x1f, RZ ;  /* 0x0000001f09007819 */ /* 0x000fe400000006ff */
[----:B------:R-:W-:Y:S02]  /*42f0*/  LEA R4, R10, UR21, 0x4 ;  /* 0x000000150a047c11 */ /* 0x000fe4000f8e20ff */
[----:B--2---:R-:W2:Y:S02]  /*4300*/  SYNCS.PHASECHK.TRANS64.TRYWAIT P0, [R8+URZ+0x70], R0 ;  /* 0x00007000080075a7 */ /* 0x004ea400080011ff */
[----:B--2---:R-:W-:Y:S05]  /*4310*/  @!P0 BRA `(.L_x_74) ;  /* 0x0000005000008947 */ /* 0x004fea0003800000 */
.L_x_151:
[----:B------:R-:W3:Y:S01]  /*4320*/  LDS.128 R4, [R4+0x100] ;  /* 0x0001000004047984 */ /* 0x000ee20000000c00 */
[----:B------:R-:W-:Y:S01]  /*4330*/  UISETP.GE.AND UP0, UPT, UR42, 0x1, UPT ;  /* 0x000000012a00788c */ /* 0x000fe2000bf06270 */
[----:B------:R-:W-:Y:S01]  /*4340*/  @!PT LDS RZ, [RZ] ;  /* 0x00000000fffff984 */ /* 0x000fe20000000800 */
[----:B------:R-:W-:Y:S01]  /*4350*/  @!PT LDS RZ, [RZ] ;  /* 0x00000000fffff984 */ /* 0x000fe20000000800 */
[----:B------:R-:W-:Y:S01]  /*4360*/  @!PT LDS RZ, [RZ] ;  /* 0x00000000fffff984 */ /* 0x000fe20000000800 */
[----:B------:R-:W-:Y:S01]  /*4370*/  @!PT LDS RZ, [RZ] ;  /* 0x00000000fffff984 */ /* 0x000fe20000000800 */
[----:B------:R4:W-:Y:S06]  /*4380*/  MEMBAR.ALL.CTA ;  /* 0x0000000000007992 */ /* 0x0009ec0000008000 */
[----:B----4-:R-:W4:Y:S01]  /*4390*/  FENCE.VIEW.ASYNC.S ;  /* 0x00000000000073c6 */ /* 0x010f220000000000 */
[----:B---3--:R-:W-:Y:S11]  /*43a0*/  LOP3.LUT P0, RZ, R6, 0x1, RZ, 0xc0, !PT ;  /* 0x0000000106ff7812 */ /* 0x008ff6000780c0ff */
[----:B------:R-:W-:Y:S02]  /*43b0*/  @!UPT UIADD3 URZ, UPT, UPT, URZ, URZ, URZ ;  /* 0x000000fffffff290 */ /* 0x000fe4000fffe0ff */
[----:B----4-:R-:W-:Y:S01]  /*43c0*/  VOTEU.ANY UP2, P0 ;  /* 0x0000000000ff7886 */ /* 0x010fe20000040100 */
[----:B------:R-:W-:Y:S11]  /*43d0*/  PLOP3.LUT P0, PT, PT, PT, UP2, 0x80, 0x8 ;  /* 0x000000000008781c */ /* 0x000ff60003f0f028 */
[----:B------:R-:W-:Y:S02]  /*43e0*/  @!UPT UIADD3 URZ, UPT, UPT, URZ, URZ, URZ ;  /* 0x000000fffffff290 */ /* 0x000fe4000fffe0ff */
[----:B--2---:R-:W-:Y:S02]  /*43f0*/  @P0 SHF.R.U32.HI R0, RZ, 0x10, R5 ;  /* 0x00000010ff000819 */ /* 0x004fe40000011605 */
[----:B------:R-:W-:Y:S02]  /*4400*/  @P0 MOV R2, R4 ;  /* 0x0000000400020202 */ /* 0x000fe40000000f00 */
[----:B------:R-:W-:Y:S01]  /*4410*/  @P0 R2UR UR4, R0 ;  /* 0x00000000000402ca */ /* 0x000fe200000e0000 */
[----:B------:R-:W-:Y:S01]  /*4420*/  VIADD R0, R8, 0x80 ;  /* 0x0000008008007836 */ /* 0x000fe20000000000 */
[----:B------:R-:W-:Y:S02]  /*4430*/  @P0 LOP3.LUT R4, R5, 0xffff, RZ, 0xc0, !PT ;  /* 0x0000ffff05040812 */ /* 0x000fe400078ec0ff */
[----:B------:R-:W-:Y:S02]  /*4440*/  @P0 R2UR UR6, R2 ;  /* 0x00000000020602ca */ /* 0x000fe400000e0000 */
[----:B------:R-:W-:Y:S02]  /*4450*/  PRMT R0, RZ, 0x654, R0 ;  /* 0x00000654ff007816 */ /* 0x000fe40000000000 */
[----:B------:R-:W-:Y:S02]  /*4460*/  @P0 R2UR UR5, R4 ;  /* 0x00000000040502ca */ /* 0x000fe400000e0000 */
[----:B------:R2:W-:Y:S03]  /*4470*/  SYNCS.ARRIVE.TRANS64.RED.A1T0 RZ, [R0+URZ], RZ ;  /* 0x000000ff00ff79a7 */ /* 0x0005e600081004ff */
[----:B------:R-:W-:Y:S04]  /*4480*/  @UP2 UMOV UR29, UR4 ;  /* 0x00000004001d2c82 */ /* 0x000fe80008000000 */
[----:B------:R-:W-:Y:S04]  /*4490*/  @UP2 UMOV UR14, UR6 ;  /* 0x00000006000e2c82 */ /* 0x000fe80008000000 */
[----:B------:R-:W-:Y:S01]  /*44a0*/  @UP2 UMOV UR13, UR5 ;  /* 0x00000005000d2c82 */ /* 0x000fe20008000000 */
[----:B------:R-:W-:Y:S05]  /*44b0*/  BRA.U !UP0, `(.L_x_75) ;  /* 0x0000000108c07547 */ /* 0x000fea000b800000 */
[----:B------:R-:W-:Y:S02]  /*44c0*/  UIMAD.WIDE.U32 UR8, UR13, UR35, URZ ;  /* 0x000000230d0872a5 */ /* 0x000fe4000f8e00ff */
[----:B------:R-:W-:Y:S02]  /*44d0*/  UP2UR UR12, UPR, URZ, 0x4 ;  /* 0x00000004ff0c7883 */ /* 0x000fe40008000000 */
[----:B------:R-:W-:Y:S02]  /*44e0*/  UISETP.NE.AND UP2, UPT, UR34, 0x1, UPT ;  /* 0x000000012200788c */ /* 0x000fe4000bf45270 */
[----:B------:R-:W-:Y:S02]  /*44f0*/  UIMAD.WIDE.U32 UR10, UR14, UR32, URZ ;  /* 0x000000200e0a72a5 */ /* 0x000fe4000f8e00ff */
[----:B------:R-:W-:Y:S02]  /*4500*/  USEL UR4, UR37, UR41, !UP2 ;  /* 0x0000002925047287 */ /* 0x000fe4000d000000 */
[----:B------:R-:W-:Y:S02]  /*4510*/  UISETP.NE.AND UP0, UPT, UR15, 0x1, UPT ;  /* 0x000000010f00788c */ /* 0x000fe4000bf05270 */
[----:B------:R-:W-:Y:S02]  /*4520*/  UP2UR UR16, UPR, URZ, 0x2 ;  /* 0x00000002ff107883 */ /* 0x000fe40008000000 */
[----:B------:R-:W-:Y:S02]  /*4530*/  UISETP.NE.AND UP1, UPT, UR42, 0x1, UPT ;  /* 0x000000012a00788c */ /* 0x000fe4000bf25270 */
[----:B-1----:R-:W-:Y:S02]  /*4540*/  UIMAD.WIDE.U32 UR18, UR4, UR22, URZ ;  /* 0x00000016041272a5 */ /* 0x002fe4000f8e00ff */
[----:B------:R-:W-:Y:S01]  /*4550*/  USEL UR7, UR38, UR43, !UP0 ;  /* 0x0000002b26077287 */ /* 0x000fe2000c000000 */
[----:B------:R-:W-:Y:S02]  /*4560*/  UMOV UR5, UR9 ;  /* 0x0000000900057c82 */ /* 0x000fe40008000000 */
[----:B------:R-:W-:Y:S02]  /*4570*/  USHF.R.U32.HI UR6, URZ, UR44, UR5 ;  /* 0x0000002cff067299 */ /* 0x000fe40008011605 */
[----:B------:R-:W-:Y:S02]  /*4580*/  UIMAD.WIDE.U32 UR26, UR7, UR22, URZ ;  /* 0x00000016071a72a5 */ /* 0x000fe4000f8e00ff */
[----:B------:R-:W-:Y:S02]  /*4590*/  USEL UR6, UR13, UR6, !UP2 ;  /* 0x000000060d067287 */ /* 0x000fe4000d000000 */
[----:B------:R-:W-:Y:S01]  /*45a0*/  UISETP.NE.AND UP2, UPT, UR12, URZ, UPT ;  /* 0x000000ff0c00728c */ /* 0x000fe2000bf45270 */
[----:B------:R-:W-:Y:S01]  /*45b0*/  UMOV UR5, UR11 ;  /* 0x0000000b00057c82 */ /* 0x000fe20008000000 */
[----:B------:R-:W-:Y:S02]  /*45c0*/  UIMAD.WIDE.U32 UR10, UR6, UR22, URZ ;  /* 0x00000016060a72a5 */ /* 0x000fe4000f8e00ff */
[----:B------:R-:W-:Y:S03]  /*45d0*/  USHF.R.U32.HI UR8, URZ, UR33, UR5 ;  /* 0x00000021ff087299 */ /* 0x000fe60008011605 */
[----:B------:R-:W-:Y:S02]  /*45e0*/  UMOV UR5, UR19 ;  /* 0x0000001300057c82 */ /* 0x000fe40008000000 */
[----:B------:R-:W-:Y:S03]  /*45f0*/  @UP1 USHF.R.U32.HI UR4, URZ, UR23, UR5 ;  /* 0x00000017ff041299 */ /* 0x000fe60008011605 */
[----:B------:R-:W-:Y:S01]  /*4600*/  UMOV UR5, UR27 ;  /* 0x0000001b00057c82 */ /* 0x000fe20008000000 */
[----:B------:R-:W-:Y:S02]  /*4610*/  UIMAD UR4, UR42, UR4, URZ ;  /* 0x000000042a0472a4 */ /* 0x000fe4000f8e02ff */
[----:B------:R-:W-:Y:S02]  /*4620*/  @UP1 USHF.R.U32.HI UR7, URZ, UR23, UR5 ;  /* 0x00000017ff071299 */ /* 0x000fe40008011605 */
[----:B------:R-:W-:Y:S02]  /*4630*/  USEL UR5, UR14, UR8, !UP0 ;  /* 0x000000080e057287 */ /* 0x000fe4000c000000 */
[----:B------:R-:W-:Y:S02]  /*4640*/  UIMAD UR8, UR42, UR7, URZ ;  /* 0x000000072a0872a4 */ /* 0x000fe4000f8e02ff */
[----:B------:R-:W-:Y:S03]  /*4650*/  UISETP.GE.AND UP0, UPT, UR6, UR4, UPT ;  /* 0x000000040600728c */ /* 0x000fe6000bf06270 */
[----:B------:R-:W-:Y:S01]  /*4660*/  UMOV UR4, UR11 ;  /* 0x0000000b00047c82 */ /* 0x000fe20008000000 */
[----:B------:R-:W-:Y:S02]  /*4670*/  UISETP.GE.OR UP0, UPT, UR5, UR8, UP0 ;  /* 0x000000080500728c */ /* 0x000fe40008706670 */
[----:B------:R-:W-:Y:S02]  /*4680*/  USHF.R.U32.HI UR4, URZ, UR23, UR4 ;  /* 0x00000017ff047299 */ /* 0x000fe40008011604 */
[----:B------:R-:W-:Y:S02]  /*4690*/  UIMAD.WIDE.U32 UR8, UR5, UR22, URZ ;  /* 0x00000016050872a5 */ /* 0x000fe4000f8e00ff */
[----:B------:R-:W-:Y:S04]  /*46a0*/  USEL UR10, UR6, UR4, !UP1 ;  /* 0x00000004060a7287 */ /* 0x000fe8000c800000 */
[----:B------:R-:W-:Y:S01]  /*46b0*/  UIADD3 UR11, UPT, UPT, -UR10, URZ, URZ ;  /* 0x000000ff0a0b7290 */ /* 0x000fe2000fffe1ff */
[----:B------:R-:W-:Y:S02]  /*46c0*/  @!UP0 UMOV UR4, UR9 ;  /* 0x0000000900048c82 */ /* 0x000fe40008000000 */
[----:B------:R-:W-:Y:S02]  /*46d0*/  @!UP0 USHF.R.U32.HI UR4, URZ, UR23, UR4 ;  /* 0x00000017ff048299 */ /* 0x000fe40008011604 */
[----:B------:R-:W-:Y:S02]  /*46e0*/  UIMAD UR8, UR42, UR11, UR6 ;  /* 0x0000000b2a0872a4 */ /* 0x000fe4000f8e0206 */
[----:B------:R-:W-:Y:S02]  /*46f0*/  @!UP0 USEL UR4, UR5, UR4, !UP1 ;  /* 0x0000000405048287 */ /* 0x000fe4000c800000 */
[----:B------:R-:W-:Y:S02]  /*4700*/  UISETP.NE.AND UP1, UPT, UR16, URZ, UPT ;  /* 0x000000ff1000728c */ /* 0x000fe4000bf25270 */
[----:B------:R-:W-:Y:S02]  /*4710*/  @!UP0 UIMAD UR8, UR7, UR8, UR4 ;  /* 0x00000008070882a4 */ /* 0x000fe4000f8e0204 */
[----:B------:R-:W-:Y:S02]  /*4720*/  @!UP0 UIADD3 UR9, UPT, UPT, UR10, -UR4, URZ ;  /* 0x800000040a098290 */ /* 0x000fe4000fffe0ff */
[----:B------:R-:W-:Y:S02]  /*4730*/  UIADD3 UR4, UPT, UPT, -UR5, URZ, URZ ;  /* 0x000000ff05047290 */ /* 0x000fe4000fffe1ff */
[----:B------:R-:W-:Y:S02]  /*4740*/  UIADD3 UR7, UPT, UPT, -UR6, URZ, URZ ;  /* 0x000000ff06077290 */ /* 0x000fe4000fffe1ff */
[----:B------:R-:W-:Y:S02]  /*4750*/  @!UP0 UIMAD UR6, UR9, UR42, UR5 ;  /* 0x0000002a090682a4 */ /* 0x000fe4000f8e0205 */
[----:B------:R-:W-:Y:S02]  /*4760*/  UIMAD UR14, UR15, UR4, UR14 ;  /* 0x000000040f0e72a4 */ /* 0x000fe4000f8e020e */
[----:B------:R-:W-:Y:S01]  /*4770*/  UIMAD UR13, UR34, UR7, UR13 ;  /* 0x00000007220d72a4 */ /* 0x000fe2000f8e020d */
[----:B------:R-:W-:Y:S02]  /*4780*/  @!UP0 UMOV UR5, UR8 ;  /* 0x0000000800058c82 */ /* 0x000fe40008000000 */
[----:B------:R-:W-:Y:S02]  /*4790*/  UIMAD UR14, UR5, UR15, UR14 ;  /* 0x0000000f050e72a4 */ /* 0x000fe4000f8e020e */
[----:B------:R-:W-:Y:S11]  /*47a0*/  UIMAD UR13, UR6, UR34, UR13 ;  /* 0x00000022060d72a4 */ /* 0x000ff6000f8e020d */
[----:B------:R-:W-:Y:S01]  /*47b0*/  @!UPT UIADD3 URZ, UPT, UPT, URZ, URZ, URZ ;  /* 0x000000fffffff290 */ /* 0x000fe2000fffe0ff */
.L_x_75:
[----:B------:R-:W3:Y:S01]  /*47c0*/  @!UP3 LDCU.128 UR8, c[0x0][0xb10] ;  /* 0x00016200ff08b7ac */ /* 0x000ee20008000c00 */
[----:B------:R-:W-:Y:S02]  /*47d0*/  ISETP.NE.U32.AND P0, PT, RZ, UR30, PT ;  /* 0x0000001eff007c0c */ /* 0x000fe4000bf05070 */
[----:B------:R-:W-:Y:S02]  /*47e0*/  SHF.L.U32 R4, R11, 0x1f, RZ ;  /* 0x0000001f0b047819 */ /* 0x000fe400000006ff */
[----:B------:R-:W-:Y:S01]  /*47f0*/  ISETP.NE.AND.EX P0, PT, RZ, UR31, PT, P0 ;  /* 0x0000001fff007c0c */ /* 0x000fe2000bf05300 */
[----:B------:R-:W4:Y:S01]  /*4800*/  @!UP3 LDCU UR5, c[0x0][0xb0c] ;  /* 0x00016180ff05b7ac */ /* 0x000f220008000800 */
[----:B------:R-:W-:Y:S02]  /*4810*/  USHF.L.U32 UR27, UR20, 0x6, URZ ;  /* 0x00000006141b7899 */ /* 0x000fe400080006ff */
[----:B------:R-:W-:Y:S02]  /*4820*/  UIMAD UR26, UR24, 0xc0, URZ ;  /* 0x000000c0181a78a4 */ /* 0x000fe4000f8e02ff */
[----:B---3--:R-:W-:Y:S07]  /*4830*/  UIMAD.WIDE.U32 UR6, UR14, UR8, URZ ;  /* 0x000000080e0672a5 */ /* 0x008fee000f8e00ff */
[----:B------:R-:W-:Y:S01]  /*4840*/  @!UP3 UMOV UR4, UR7 ;  /* 0x000000070004bc82 */ /* 0x000fe20008000000 */
[----:B----4-:R-:W-:Y:S02]  /*4850*/  @!UP3 UISETP.NE.AND UP0, UPT, UR5, 0x1, UPT ;  /* 0x000000010500b88c */ /* 0x010fe4000bf05270 */
[----:B------:R-:W-:Y:S02]  /*4860*/  @!UP3 USHF.R.U32.HI UR4, URZ, UR9, UR4 ;  /* 0x00000009ff04b299 */ /* 0x000fe40008011604 */
[----:B------:R-:W-:Y:S02]  /*4870*/  UIMAD.WIDE.U32 UR6, UR13, UR11, URZ ;  /* 0x0000000b0d0672a5 */ /* 0x000fe4000f8e00ff */
[----:B------:R-:W-:Y:S02]  /*4880*/  @!UP3 USEL UR8, UR14, UR4, !UP0 ;  /* 0x000000040e08b287 */ /* 0x000fe4000c000000 */
[----:B------:R-:W-:Y:S03]  /*4890*/  @!UP3 UISETP.NE.AND UP0, UPT, UR10, 0x1, UPT ;  /* 0x000000010a00b88c */ /* 0x000fe6000bf05270 */
[----:B------:R-:W-:Y:S02]  /*48a0*/  @!UP3 UMOV UR6, UR7 ;  /* 0x000000070006bc82 */ /* 0x000fe40008000000 */
[----:B------:R-:W3:Y:S02]  /*48b0*/  @!UP3 LDCU UR4, c[0x0][0xb20] ;  /* 0x00016400ff04b7ac */ /* 0x000ee40008000800 */
[----:B---3--:R-:W-:Y:S04]  /*48c0*/  @!UP3 USHF.R.U32.HI UR6, URZ, UR4, UR6 ;  /* 0x00000004ff06b299 */ /* 0x008fe80008011606 */
[----:B------:R-:W-:Y:S04]  /*48d0*/  @!UP3 USEL UR6, UR13, UR6, !UP0 ;  /* 0x000000060d06b287 */ /* 0x000fe8000c000000 */
[----:B------:R-:W-:Y:S02]  /*48e0*/  @!UP3 UIADD3 UR4, UPT, UPT, -UR8, UR6, URZ ;  /* 0x000000060804b290 */ /* 0x000fe4000fffe1ff */
[----:B------:R-:W-:Y:S02]  /*48f0*/  @!UP3 UIADD3 UR6, UPT, UPT, UR8, -UR6, URZ ;  /* 0x800000060806b290 */ /* 0x000fe4000fffe0ff */
[----:B------:R-:W-:Y:S02]  /*4900*/  @!UP3 UIMAD UR14, UR4, UR5, UR14 ;  /* 0x00000005040eb2a4 */ /* 0x000fe4000f8e020e */
[----:B------:R-:W-:Y:S01]  /*4910*/  @!UP3 UIMAD UR13, UR6, UR10, UR13 ;  /* 0x0000000a060db2a4 */ /* 0x000fe2000f8e020d */
[----:B------:R-:W-:Y:S11]  /*4920*/  BRA.U UP4, `(.L_x_76) ;  /* 0x0000000104107547 */ /* 0x000ff6000b800000 */
[----:B------:R-:W-:Y:S04]  /*4930*/  MOV R2, UR39 ;  /* 0x0000002700027c02 */ /* 0x000fe80008000f00 */
[----:B------:R-:W-:Y:S04]  /*4940*/  SHF.L.U32 R2, R2, 0x1f, RZ ;  /* 0x0000001f02027819 */ /* 0x000fe800000006ff */
[----:B------:R-:W3:Y:S02]  /*4950*/  SYNCS.PHASECHK.TRANS64.TRYWAIT P1, [UR21+0x68], R2 ;  /* 0x00006802ff0075a7 */ /* 0x000ee40008021115 */
[----:B---3--:R-:W-:Y:S05]  /*4960*/  @!P1 BRA `(.L_x_77) ;  /* 0x0000004800809947 */ /* 0x008fea0003800000 */
.L_x_76:
[----:B------:R-:W-:Y:S05]  /*4970*/  BRA.U !UP6, `(.L_x_78) ;  /* 0x000000010e387547 */ /* 0x000fea000b800000 */
[----:B------:R-:W-:Y:S01]  /*4980*/  UPLOP3.LUT UP1, UPT, UPT, UPT, UP5, 0x80, 0x8 ;  /* 0x000000000008789c */ /* 0x000fe20003f2f050 */
[----:B--2---:R-:W-:Y:S01]  /*4990*/  HFMA2 R0, -RZ, RZ, 0, 5.9604644775390625e-08 ;  /* 0x00000001ff007431 */ /* 0x004fe200000001ff */
[----:B------:R-:W2:Y:S01]  /*49a0*/  LDCU.64 UR8, c[0x0][0x358] ;  /* 0x00006b00ff0877ac */ /* 0x000ea20008000a00 */
[----:B------:R-:W-:Y:S03]  /*49b0*/  IMAD.MOV.U32 R77, RZ, RZ, 0x1 ;  /* 0x00000001ff4d7424 */ /* 0x000fe600078e00ff */
[----:B------:R-:W-:Y:S05]  /*49c0*/  PLOP3.LUT P1, PT, PT, PT, UP1, 0x80, 0x8 ;  /* 0x000000000008781c */ /* 0x000fea0003f2f018 */
[----:B------:R-:W3:Y:S01]  /*49d0*/  @UP1 LDCU.64 UR4, c[0x0][0x888] ;  /* 0x00011100ff0417ac */ /* 0x000ee20008000a00 */
[----:B------:R-:W-:Y:S07]  /*49e0*/  @UP1 UIMAD UR6, UR36, UR30, URZ ;  /* 0x0000001e240612a4 */ /* 0x000fee000f8e02ff */
[----:B------:R-:W-:Y:S01]  /*49f0*/  @!P1 PRMT R77, R0, 0x7610, R77 ;  /* 0x00007610004d9816 */ /* 0x000fe2000000004d */
[----:B---3--:R-:W-:Y:S06]  /*4a00*/  @UP1 UIMAD.WIDE UR4, UR6, 0x4, UR4 ;  /* 0x00000004060418a5 */ /* 0x008fec000f8e0204 */
[----:B-----5:R-:W-:Y:S01]  /*4a10*/  IMAD.U32 R40, RZ, RZ, UR4 ;  /* 0x00000004ff287e24 */ /* 0x020fe2000f8e00ff */
[----:B------:R-:W-:Y:S04]  /*4a20*/  MOV R41, UR5 ;  /* 0x0000000500297c02 */ /* 0x000fe80008000f00 */
[----:B------:R-:W3:Y:S01]  /*4a30*/  @!UP1 LDCU UR4, c[0x0][0x880] ;  /* 0x00011000ff0497ac */ /* 0x000ee20008000800 */
[----:B--2---:R4:W5:Y:S02]  /*4a40*/  @P1 LDG.E R40, desc[UR8][R40.64] ;  /* 0x0000000828281981 */ /* 0x004964000c1e1900 */
[----:B---34-:R-:W-:Y:S07]  /*4a50*/  @!P1 IMAD.U32 R40, RZ, RZ, UR4 ;  /* 0x00000004ff289e24 */ /* 0x018fee000f8e00ff */
.L_x_78:
[----:B-----5:R-:W-:Y:S01]  /*4a60*/  @!P0 ISETP.EQ.AND P2, PT, R40, RZ, PT ;  /* 0x000000ff2800820c */ /* 0x020fe20003f42270 */
[----:B------:R-:W-:Y:S01]  /*4a70*/  @!UPT UIADD3 URZ, UPT, UPT, URZ, URZ, URZ ;  /* 0x000000fffffff290 */ /* 0x000fe2000fffe0ff */
[----:B------:R-:W-:Y:S11]  /*4a80*/  @!P0 BRA `(.L_x_79) ;  /* 0x0000000000148947 */ /* 0x000ff60003800000 */
[----:B------:R-:W-:Y:S02]  /*4a90*/  LOP3.LUT P0, RZ, R77, 0xff, RZ, 0xc0, !PT ;  /* 0x000000ff4dff7812 */ /* 0x000fe4000780c0ff */
[----:B------:R-:W-:Y:S04]  /*4aa0*/  PLOP3.LUT P2, PT, PT, PT, UP1, 0x80, 0x8 ;  /* 0x000000000008781c */ /* 0x000fe80003f4f018 */
[----:B------:R-:W-:Y:S07]  /*4ab0*/  PLOP3.LUT P2, PT, P2, PT, PT, 0x8, 0x80 ;  /* 0x000000000080781c */ /* 0x000fee000174e170 */
[----:B------:R-:W-:Y:S11]  /*4ac0*/  @P0 ISETP.EQ.AND P2, PT, R40, RZ, PT ;  /* 0x000000ff2800020c */ /* 0x000ff60003f42270 */
[----:B------:R-:W-:Y:S02]  /*4ad0*/  @!UPT UIADD3 URZ, UPT, UPT, URZ, URZ, URZ ;  /* 0x000000fffffff290 */ /* 0x000fe4000fffe0ff */
.L_x_79:
[----:B------:R-:W3:Y:S01]  /*4ae0*/  SYNCS.PHASECHK.TRANS64.TRYWAIT P0, [UR21+0x48], R4 ;  /* 0x00004804ff0075a7 */ /* 0x000ee20008001115 */
[----:B------:R-:W-:Y:S04]  /*4af0*/  ELECT P1, URZ, PT ;  /* 0x0000000000ff782f */ /* 0x000fe80003820000 */
[----:B------:R-:W-:Y:S01]  /*4b00*/  PLOP3.LUT P1, PT, P2, P1, PT, 0xf2, 0x2f ;  /* 0x00000000002f781c */ /* 0x000fe20001723e72 */
[----:B------:R-:W-:Y:S01]  /*4b10*/  @!UPT UIADD3 URZ, UPT, UPT, URZ, URZ, URZ ;  /* 0x000000fffffff290 */ /* 0x000fe2000fffe0ff */
[----:B---3--:R-:W-:Y:S11]  /*4b20*/  @!P0 BRA `(.L_x_80) ;  /* 0x0000004800288947 */ /* 0x008ff60003800000 */
.L_x_154:
[----:B--2---:R-:W-:Y:S01]  /*4b30*/  @!P1 IADD3 R2, P0, PT, R12, 0x580, RZ ;  /* 0x000005800c029810 */ /* 0x004fe20007f1e0ff */
[----:B------:R-:W-:Y:S01]  /*4b40*/  VOTEU.ALL UP0, P1 ;  /* 0x0000000000ff7886 */ /* 0x000fe20000800000 */
[----:B------:R-:W-:Y:S01]  /*4b50*/  UMOV UR6, 0x0 ;  /* 0x0000000000067882 */ /* 0x000fe20000000000 */
[----:B------:R-:W-:Y:S01]  /*4b60*/  UMOV UR7, 0x10000000 ;  /* 0x1000000000077882 */ /* 0x000fe20000000000 */
[----:B------:R-:W-:Y:S01]  /*4b70*/  @!P1 R2UR UR5, R2 ;  /* 0x00000000020592ca */ /* 0x000fe200000e0000 */
[----:B------:R-:W-:Y:S01]  /*4b80*/  @!P1 IMAD.X R0, RZ, RZ, R13, P0 ;  /* 0x000000ffff009224 */ /* 0x000fe200000e060d */
[----:B------:R-:W-:Y:S01]  /*4b90*/  @!UP0 UIADD3 UR24, UPT, UPT, UR21, 0x200, URZ ;  /* 0x0000020015188890 */ /* 0x000fe2000fffe0ff */
[----:B------:R-:W-:Y:S01]  /*4ba0*/  VOTEU.ALL UP0, P1 ;  /* 0x0000000000ff7886 */ /* 0x000fe20000800000 */
[----:B------:R-:W-:Y:S02]  /*4bb0*/  UMOV UR28, UR36 ;  /* 0x00000024001c7c82 */ /* 0x000fe40008000000 */
[----:B------:R-:W-:Y:S01]  /*4bc0*/  @!P1 R2UR UR4, R0 ;  /* 0x00000000000492ca */ /* 0x000fe200000e0000 */
[----:B------:R-:W-:Y:S06]  /*4bd0*/  @!P1 IMAD.MOV.U32 R0, RZ, RZ, 0x1000 ;  /* 0x00001000ff009424 */ /* 0x000fec00078e00ff */
[----:B------:R-:W-:Y:S06]  /*4be0*/  IMAD.U32 R6, RZ, RZ, UR5 ;  /* 0x00000005ff067e24 */ /* 0x000fec000f8e00ff */
[----:B------:R-:W-:Y:S01]  /*4bf0*/  IMAD.U32 R7, RZ, RZ, UR4 ;  /* 0x00000004ff077e24 */ /* 0x000fe2000f8e00ff */
[----:B------:R-:W-:Y:S04]  /*4c00*/  @!P1 R2UR UR4, R6 ;  /* 0x00000000060492ca */ /* 0x000fe800000e0000 */
[----:B------:R-:W-:Y:S11]  /*4c10*/  @!P1 R2UR UR5, R7 ;  /* 0x00000000070592ca */ /* 0x000ff600000e0000 */
[----:B------:R-:W-:Y:S02]  /*4c20*/  @!UPT UIADD3 URZ, UPT, UPT, URZ, URZ, URZ ;  /* 0x000000fffffff290 */ /* 0x000fe4000fffe0ff */
[----:B------:R2:W-:Y:S01]  /*4c30*/  @!UP0 UTMALDG.3D [UR24], [UR4], desc[UR6] ;  /* 0x00000618040085b4 */ /* 0x0005e20008011000 */
[----:B------:R3:W-:Y:S01]  /*4c40*/  @!P1 SYNCS.ARRIVE.TRANS64.RED.A0TR RZ, [UR21+0x30], R0 ;  /* 0x00003000ffff99a7 */ /* 0x0007e20008300415 */
[----:B--2---:R-:W-:Y:S09]  /*4c50*/  UPRMT UR4, UR46, 0x654, UR25 ;  /* 0x000006542e047896 */ /* 0x004ff20008000019 */
[----:B------:R-:W-:Y:S01]  /*4c60*/  SYNCS.ARRIVE.TRANS64.RED.A1T0 RZ, [UR4], RZ ;  /* 0x000000ffffff79a7 */ /* 0x000fe20008100404 */
[----:B------:R-:W2:Y:S02]  /*4c70*/  SYNCS.PHASECHK.TRANS64.TRYWAIT P0, [UR21+0x50], R4 ;  /* 0x00005004ff0075a7 */ /* 0x000ea40008001115 */
[----:B--23--:R-:W-:Y:S05]  /*4c80*/  @!P0 BRA `(.L_x_81) ;  /* 0x0000004400e88947 */ /* 0x00cfea0003800000 */
.L_x_156:
[----:B------:R-:W-:Y:S01]  /*4c90*/  @!P1 IADD3 R2, P0, PT, R12, 0x580, RZ ;  /* 0x000005800c029810 */ /* 0x000fe20007f1e0ff */
[----:B------:R-:W-:Y:S01]  /*4ca0*/  VOTEU.ALL UP0, P1 ;  /* 0x0000000000ff7886 */ /* 0x000fe20000800000 */
[----:B------:R-:W-:Y:S01]  /*4cb0*/  UMOV UR6, 0x0 ;  /* 0x0000000000067882 */ /* 0x000fe20000000000 */
[----:B------:R-:W-:Y:S01]  /*4cc0*/  UMOV UR7, 0x10000000 ;  /* 0x1000000000077882 */ /* 0x000fe20000000000 */
[----:B------:R-:W-:Y:S01]  /*4cd0*/  @!P1 R2UR UR5, R2 ;  /* 0x00000000020592ca */ /* 0x000fe200000e0000 */
[----:B--2---:R-:W-:Y:S01]  /*4ce0*/  @!P1 IMAD.X R0, RZ, RZ, R13, P0 ;  /* 0x000000ffff009224 */ /* 0x004fe200000e060d */
[----:B------:R-:W-:Y:S01]  /*4cf0*/  @!UP0 UIADD3 UR18, UPT, UPT, UR26, 0x40, URZ ;  /* 0x000000401a128890 */ /* 0x000fe2000fffe0ff */
[----:B------:R-:W-:Y:S01]  /*4d00*/  VIADD R10, R10, 0x1 ;  /* 0x000000010a0a7836 */ /* 0x000fe20000000000 */
[----:B------:R-:W-:Y:S02]  /*4d10*/  @!UP0 UIADD3 UR16, UPT, UPT, UR21, 0x1200, URZ ;  /* 0x0000120015108890 */ /* 0x000fe4000fffe0ff */
[----:B------:R-:W-:Y:S01]  /*4d20*/  @!P1 R2UR UR4, R0 ;  /* 0x00000000000492ca */ /* 0x000fe200000e0000 */
[----:B------:R-:W-:Y:S01]  /*4d30*/  VOTEU.ALL UP0, P1 ;  /* 0x0000000000ff7886 */ /* 0x000fe20000800000 */
[----:B------:R-:W-:Y:S01]  /*4d40*/  UMOV UR19, UR27 ;  /* 0x0000001b00137c82 */ /* 0x000fe20008000000 */
[----:B------:R-:W-:Y:S01]  /*4d50*/  UMOV UR20, UR36 ;  /* 0x0000002400147c82 */ /* 0x000fe20008000000 */
[----:B------:R-:W-:Y:S03]  /*4d60*/  @!P1 IMAD.MOV.U32 R0, RZ, RZ, 0x1000 ;  /* 0x00001000ff009424 */ /* 0x000fe600078e00ff */
        /* <DEDUP_REMOVED lines=11> */
.L_x_158:
[----:B------:R-:W-:Y:S01]  /*4e20*/  @!P1 IADD3 R2, P0, PT, R12, 0x580, RZ ;  /* 0x000005800c029810 */ /* 0x000fe20007f1e0ff */
[----:B------:R-:W-:Y:S01]  /*4e30*/  VOTEU.ALL UP0, P1 ;  /* 0x0000000000ff7886 */ /* 0x000fe20000800000 */
[----:B------:R-:W-:Y:S01]  /*4e40*/  UMOV UR6, 0x0 ;  /* 0x0000000000067882 */ /* 0x000fe20000000000 */
[----:B------:R-:W-:Y:S01]  /*4e50*/  UMOV UR7, 0x10000000 ;  /* 0x1000000000077882 */ /* 0x000fe20000000000 */
[----:B------:R-:W-:Y:S01]  /*4e60*/  @!P1 R2UR UR5, R2 ;  /* 0x00000000020592ca */ /* 0x000fe200000e0000 */
[----:B--2---:R-:W-:Y:S01]  /*4e70*/  @!P1 IMAD.X R0, RZ, RZ, R13, P0 ;  /* 0x000000ffff009224 */ /* 0x004fe200000e060d */
[----:B------:R-:W-:Y:S01]  /*4e80*/  @!UP0 UIADD3 UR10, UPT, UPT, UR26, 0x80, URZ ;  /* 0x000000801a0a8890 */ /* 0x000fe2000fffe0ff */
[----:B------:R-:W-:Y:S01]  /*4e90*/  R2UR UR18, R79 ;  /* 0x000000004f1272ca */ /* 0x000fe200000e0000 */
[----:B------:R-:W-:Y:S01]  /*4ea0*/  @!UP0 UIADD3 UR8, UPT, UPT, UR21, 0x2200, URZ ;  /* 0x0000220015088890 */ /* 0x000fe2000fffe0ff */
[----:B------:R-:W-:Y:S01]  /*4eb0*/  R2UR UR16, R80 ;  /* 0x00000000501072ca */ /* 0x000fe200000e0000 */
[----:B------:R-:W-:Y:S01]  /*4ec0*/  @!UP0 UIADD3 UR9, UPT, UPT, UR21, 0x40, URZ ;  /* 0x0000004015098890 */ /* 0x000fe2000fffe0ff */
[----:B------:R-:W-:Y:S01]  /*4ed0*/  @!P1 R2UR UR4, R0 ;  /* 0x00000000000492ca */ /* 0x000fe200000e0000 */
[----:B------:R-:W-:Y:S01]  /*4ee0*/  VOTEU.ALL UP0, P1 ;  /* 0x0000000000ff7886 */ /* 0x000fe20000800000 */
[----:B------:R-:W-:Y:S01]  /*4ef0*/  UMOV UR11, UR27 ;  /* 0x0000001b000b7c82 */ /* 0x000fe20008000000 */
[----:B------:R-:W-:Y:S01]  /*4f00*/  UMOV UR12, UR36 ;  /* 0x00000024000c7c82 */ /* 0x000fe20008000000 */
[C---:B------:R-:W-:Y:S01]  /*4f10*/  ISETP.NE.AND P0, PT, R10.reuse, 0x2, PT ;  /* 0x000000020a00780c */ /* 0x040fe20003f05270 */
[----:B------:R-:W-:Y:S01]  /*4f20*/  UMOV UR36, UR29 ;  /* 0x0000001d00247c82 */ /* 0x000fe20008000000 */
[----:B------:R-:W-:Y:S01]  /*4f30*/  IMAD.U32 R4, RZ, RZ, UR5 ;  /* 0x00000005ff047e24 */ /* 0x000fe2000f8e00ff */
[----:B------:R-:W-:Y:S01]  /*4f40*/  LOP3.LUT R11, R11, 0x1, RZ, 0x3c, !PT ;  /* 0x000000010b0b7812 */ /* 0x000fe200078e3cff */
[----:B------:R-:W-:Y:S01]  /*4f50*/  UPLOP3.LUT UP4, UPT, UPT, UPT, UPT, 0x80, 0x8 ;  /* 0x000000000008789c */ /* 0x000fe20003f8f070 */
[----:B------:R-:W-:Y:S01]  /*4f60*/  SEL R0, RZ, 0x1, P0 ;  /* 0x00000001ff007807 */ /* 0x000fe20000000000 */
[----:B------:R-:W-:Y:S01]  /*4f70*/  UIADD3 UR24, UPT, UPT, UR13, UR18, URZ ;  /* 0x000000120d187290 */ /* 0x000fe2000fffe0ff */
[----:B------:R-:W-:Y:S01]  /*4f80*/  SEL R10, R10, RZ, P0 ;  /* 0x000000ff0a0a7207 */ /* 0x000fe20000000000 */
[----:B------:R-:W-:Y:S01]  /*4f90*/  UIADD3 UR20, UPT, UPT, UR14, UR16, URZ ;  /* 0x000000100e147290 */ /* 0x000fe2000fffe0ff */
[----:B------:R-:W-:Y:S01]  /*4fa0*/  IMAD.U32 R5, RZ, RZ, UR4 ;  /* 0x00000004ff057e24 */ /* 0x000fe2000f8e00ff */
[----:B------:R-:W-:Y:S02]  /*4fb0*/  @!P1 R2UR UR4, R4 ;  /* 0x00000000040492ca */ /* 0x000fe400000e0000 */
[----:B------:R-:W-:Y:S02]  /*4fc0*/  LOP3.LUT R9, R9, R0, RZ, 0x3c, !PT ;  /* 0x0000000009097212 */ /* 0x000fe400078e3cff */
[----:B------:R-:W-:Y:S11]  /*4fd0*/  @!P1 R2UR UR5, R5 ;  /* 0x00000000050592ca */ /* 0x000ff600000e0000 */
[----:B------:R-:W-:Y:S02]  /*4fe0*/  @!UPT UIADD3 URZ, UPT, UPT, URZ, URZ, URZ ;  /* 0x000000fffffff290 */ /* 0x000fe4000fffe0ff */
[----:B------:R2:W-:Y:S01]  /*4ff0*/  @!UP0 UTMALDG.3D [UR8], [UR4], desc[UR6] ;  /* 0x00000608040085b4 */ /* 0x0005e20008011000 */
[----:B------:R2:W-:Y:S01]  /*5000*/  @!P1 SYNCS.ARRIVE.TRANS64.RED.A0TR RZ, [UR21+0x40], R3 ;  /* 0x00004003ffff99a7 */ /* 0x0005e20008300415 */
[----:B------:R-:W-:Y:S01]  /*5010*/  SYNCS.ARRIVE.TRANS64.RED.A1T0 RZ, [UR40], RZ ;  /* 0x000000ffffff79a7 */ /* 0x000fe20008100428 */
[----:B------:R-:W-:Y:S05]  /*5020*/  BRA.U UP2, `(.L_x_83) ;  /* 0xfffffff102a87547 */ /* 0x000fea000b83ffff */
[----:B------:R-:W-:-:S04]  /*5030*/  SHF.L.U32 R2, R11, 0x1f, RZ ;  /* 0x0000001f0b027819 */ /* 0x000fc800000006ff */
[----:B------:R-:W3:Y:S02]  /*5040*/  SYNCS.PHASECHK.TRANS64.TRYWAIT P0, [UR21+0x48], R2 ;  /* 0x00004802ff0075a7 */ /* 0x000ee40008001115 */
[----:B---3--:R-:W-:Y:S05]  /*5050*/  @!P0 BRA `(.L_x_84) ;  /* 0x0000004400248947 */ /* 0x008fea0003800000 */
.L_x_160:
[----:B------:R-:W4:Y:S02]  /*5060*/  SYNCS.PHASECHK.TRANS64.TRYWAIT P0, [UR21+0x50], R2 ;  /* 0x00005002ff0075a7 */ /* 0x000f240008001115 */
[----:B----4-:R-:W-:Y:S05]  /*5070*/  @!P0 BRA `(.L_x_85) ;  /* 0x0000004400348947 */ /* 0x010fea0003800000 */
.L_x_162:
[----:B---3--:R-:W-:-:S07]  /*5080*/  MOV R0, UR21 ;  /* 0x0000001500007c02 */ /* 0x008fce0008000f00 */
.L_x_86:
[----:B---3--:R-:W-:-:S04]  /*5090*/  SHF.L.U32 R2, R11, 0x1f, RZ ;  /* 0x0000001f0b027819 */ /* 0x008fc800000006ff */
[----:B------:R3:W4:Y:S03]  /*50a0*/  SYNCS.PHASECHK.TRANS64.TRYWAIT P0, [R0+URZ+0x58], R2 ;  /* 0x00005802000075a7 */ /* 0x00072600080011ff */
[----:B----4-:R-:W-:Y:S05]  /*50b0*/  @!P0 NANOSLEEP.SYNCS 0x989680 ;  /* 0x009896800000895d */ /* 0x010fea0003900000 */
[----:B------:R-:W4:Y:S02]  /*50c0*/  @!P0 SYNCS.PHASECHK.TRANS64 P0, [R0+URZ+0x58], R2 ;  /* 0x00005802000085a7 */ /* 0x000f2400080010ff */
[----:B-12-4-:R-:W-:Y:S05]  /*50d0*/  @P0 EXIT ;  /* 0x000000000000094d */ /* 0x016fea0003800000 */
[----:B------:R-:W-:Y:S05]  /*50e0*/  BRA `(.L_x_86) ;  /* 0xfffffffc00e87947 */ /* 0x000fea000383ffff */
.L_x_73:
[----:B------:R-:W-:-:S06]  /*50f0*/  UISETP.GE.AND UP0, UPT, UR18, 0x4, UPT ;  /* 0x000000041200788c */ /* 0x000fcc000bf06270 */
[----:B------:R-:W-:-:S13]  /*5100*/  PLOP3.LUT P0, PT, PT, PT, UP0, 0x80, 0x8 ;  /* 0x000000000008781c */ /* 0x000fda0003f0f008 */
[----:B-1----:R-:W-:Y:S05]  /*5110*/  @!P0 EXIT ;  /* 0x000000000000894d */ /* 0x002fea0003800000 */
[----:B------:R-:W-:Y:S01]  /*5120*/  BAR.SYNC.DEFER_BLOCKING 0x6, 0xa0 ;  /* 0x0182800000007b1d */ /* 0x000fe20000010000 */
[C---:B------:R-:W-:Y:S01]  /*5130*/  IMAD.SHL.U32 R2, R88.reuse, 0x20, RZ ;  /* 0x0000002058027824 */ /* 0x040fe200078e00ff */
[C---:B------:R-:W-:Y:S01]  /*5140*/  LOP3.LUT R89, R88.reuse, 0x60, RZ, 0xc0, !PT ;  /* 0x0000006058597812 */ /* 0x040fe200078ec0ff */
[C---:B------:R-:W-:Y:S01]  /*5150*/  IMAD.SHL.U32 R7, R88.reuse, 0x40, RZ ;  /* 0x0000004058077824 */ /* 0x040fe200078e00ff */
[----:B------:R-:W-:Y:S01]  /*5160*/  CS2R R86, SRZ ;  /* 0x0000000000567805 */ /* 0x000fe2000001ff00 */
[----:B------:R-:W-:Y:S01]  /*5170*/  IMAD.SHL.U32 R3, R88, 0x8, RZ ;  /* 0x0000000858037824 */ /* 0x000fe200078e00ff */
[----:B------:R-:W-:Y:S02]  /*5180*/  UMOV UR44, 0x400 ;  /* 0x00000400002c7882 */ /* 0x000fe40000000000 */
[----:B------:R-:W1:Y:S01]  /*5190*/  LDC.64 R74, c[0x0][0x8b0] ;  /* 0x00022c00ff4a7b82 */ /* 0x000e620000000a00 */
[----:B------:R-:W-:Y:S01]  /*51a0*/  ULEA UR44, UR46, UR44, 0x18 ;  /* 0x0000002c2e2c7291 */ /* 0x000fe2000f8ec0ff */
[----:B------:R-:W-:Y:S01]  /*51b0*/  LOP3.LUT R2, R2, 0xc00, RZ, 0xc0, !PT ;  /* 0x00000c0002027812 */ /* 0x000fe200078ec0ff */
[----:B------:R-:W-:Y:S01]  /*51c0*/  IMAD.MOV.U32 R36, RZ, RZ, RZ ;  /* 0x000000ffff247224 */ /* 0x000fe200078e00ff */
[----:B------:R-:W-:Y:S01]  /*51d0*/  LOP3.LUT R6, R7, 0x180, RZ, 0xc0, !PT ;  /* 0x0000018007067812 */ /* 0x000fe200078ec0ff */
[----:B------:R-:W-:Y:S01]  /*51e0*/  UIADD3 UR4, UPT, UPT, UR44, 0x3200, URZ ;  /* 0x000032002c047890 */ /* 0x000fe2000fffe0ff */
[----:B------:R-:W-:Y:S01]  /*51f0*/  LOP3.LUT R2, R2, 0x40, R7, 0xf8, !PT ;  /* 0x0000004002027812 */ /* 0x000fe200078ef807 */
[----:B------:R-:W-:Y:S01]  /*5200*/  IMAD.MOV.U32 R82, RZ, RZ, RZ ;  /* 0x000000ffff527224 */ /* 0x000fe200078e00ff */
[----:B------:R-:W2:Y:S01]  /*5210*/  LDC.64 R72, c[0x0][0x8a8] ;  /* 0x00022a00ff487b82 */ /* 0x000ea20000000a00 */
[----:B------:R-:W-:Y:S01]  /*5220*/  LOP3.LUT R3, R6, 0x30, R3, 0xf8, !PT ;  /* 0x0000003006037812 */ /* 0x000fe200078ef803 */
[----:B------:R-:W-:Y:S01]  /*5230*/  IMAD.SHL.U32 R6, R88, 0x2, RZ ;  /* 0x0000000258067824 */ /* 0x000fe200078e00ff */
[----:B------:R-:W-:Y:S01]  /*5240*/  LOP3.LUT R76, R2, 0x200, R7, 0xf8, !PT ;  /* 0x00000200024c7812 */ /* 0x000fe200078ef807 */
[C---:B------:R-:W-:Y:S01]  /*5250*/  IMAD.U32 R2, R88.reuse, 0x10000, RZ ;  /* 0x0001000058027824 */ /* 0x040fe200078e00ff */
[----:B------:R-:W-:Y:S01]  /*5260*/  LOP3.LUT R88, R88, 0x2, RZ, 0xc0, !PT ;  /* 0x0000000258587812 */ /* 0x000fe200078ec0ff */
[----:B------:R-:W-:Y:S01]  /*5270*/  IMAD.U32 R90, RZ, RZ, UR4 ;  /* 0x00000004ff5a7e24 */ /* 0x000fe2000f8e00ff */
[----:B------:R-:W-:-:S02]  /*5280*/  LOP3.LUT R3, R3, 0x20, R6, 0x78, !PT ;  /* 0x0000002003037812 */ /* 0x000fc400078e7806 */
[----:B------:R-:W-:Y:S01]  /*5290*/  CS2R R84, SRZ ;  /* 0x0000000000547805 */ /* 0x000fe2000001ff00 */
[----:B------:R-:W3:Y:S01]  /*52a0*/  LDS R0, [UR44+0x120] ;  /* 0x0001202cff007984 */ /* 0x000ee20008000800 */
[----:B------:R-:W-:Y:S01]  /*52b0*/  LOP3.LUT R2, R2, 0x600000, RZ, 0xc0, !PT ;  /* 0x0060000002027812 */ /* 0x000fe200078ec0ff */
[----:B------:R-:W-:Y:S01]  /*52c0*/  IMAD.MOV R83, RZ, RZ, -R88 ;  /* 0x000000ffff537224 */ /* 0x000fe200078e0a58 */
[----:B------:R-:W-:Y:S01]  /*52d0*/  LOP3.LUT R76, R76, R3, RZ, 0xfc, !PT ;  /* 0x000000034c4c7212 */ /* 0x000fe200078efcff */
[----:B------:R-:W4:Y:S01]  /*52e0*/  LDCU UR59, c[0x0][0x370] ;  /* 0x00006e00ff3b77ac */ /* 0x000f220008000800 */
[----:B------:R-:W1:Y:S01]  /*52f0*/  LDCU UR43, c[0x0][0xb0c] ;  /* 0x00016180ff2b77ac */ /* 0x000e620008000800 */
[----:B------:R-:W1:Y:S01]  /*5300*/  LDCU UR39, c[0x0][0xb30] ;  /* 0x00016600ff2777ac */ /* 0x000e620008000800 */
[----:B------:R-:W1:Y:S01]  /*5310*/  LDCU.64 UR56, c[0x0][0x888] ;  /* 0x00011100ff3877ac */ /* 0x000e620008000a00 */
[----:B------:R-:W1:Y:S01]  /*5320*/  LDCU.64 UR40, c[0x0][0xb28] ;  /* 0x00016500ff2877ac */ /* 0x000e620008000a00 */
[----:B------:R-:W1:Y:S01]  /*5330*/  LDCU.64 UR62, c[0x0][0x890] ;  /* 0x00011200ff3e77ac */ /* 0x000e620008000a00 */
[----:B------:R-:W1:Y:S01]  /*5340*/  LDCU.128 UR52, c[0x0][0xb10] ;  /* 0x00016200ff3477ac */ /* 0x000e620008000c00 */
[----:B------:R-:W1:Y:S01]  /*5350*/  LDCU UR58, c[0x0][0x374] ;  /* 0x00006e80ff3a77ac */ /* 0x000e620008000800 */
[----:B------:R-:W-:Y:S01]  /*5360*/  UIADD3 UR61, UPT, UPT, UR44, 0x200, URZ ;  /* 0x000002002c3d7890 */ /* 0x000fe2000fffe0ff */
[----:B------:R-:W-:Y:S01]  /*5370*/  UMOV UR45, URZ ;  /* 0x000000ff002d7c82 */ /* 0x000fe20008000000 */
[----:B-1234-:R-:W-:-:S10]  /*5380*/  IMAD.IADD R2, R0, 0x1, R2 ;  /* 0x0000000100027824 */ /* 0x01efd400078e0202 */
.L_x_125:
[----:B------:R-:W-:Y:S02]  /*5390*/  LEA R8, R82, UR44, 0x3 ;  /* 0x0000002c52087c11 */ /* 0x000fe4000f8e18ff */
[----:B------:R-:W-:Y:S02]  /*53a0*/  SHF.L.U32 R0, R86, 0x1f, RZ ;  /* 0x0000001f56007819 */ /* 0x000fe400000006ff */
[----:B-1----:R-:W-:Y:S02]  /*53b0*/  LEA R4, R82, UR44, 0x4 ;  /* 0x0000002c52047c11 */ /* 0x002fe4000f8e20ff */
[----:B------:R-:W1:Y:S02]  /*53c0*/  SYNCS.PHASECHK.TRANS64.TRYWAIT P0, [R8+URZ+0x70], R0 ;  /* 0x00007000080075a7 */ /* 0x000e6400080011ff */
[----:B-1----:R-:W-:Y:S05]  /*53d0*/  @!P0 BRA `(.L_x_87) ;  /* 0x0000004000748947 */ /* 0x002fea0003800000 */
.L_x_163:
        /* <DEDUP_REMOVED lines=8> */
[----:B--2---:R-:W-:Y:S11]  /*5460*/  LOP3.LUT P0, RZ, R6, 0x1, RZ, 0xc0, !PT ;  /* 0x0000000106ff7812 */ /* 0x004ff6000780c0ff */
[----:B------:R-:W-:Y:S02]  /*5470*/  @!UPT UIADD3 URZ, UPT, UPT, URZ, URZ, URZ ;  /* 0x000000fffffff290 */ /* 0x000fe4000fffe0ff */
[----:B---3--:R-:W-:Y:S01]  /*5480*/  VOTEU.ANY UP1, P0 ;  /* 0x0000000000ff7886 */ /* 0x008fe20000020100 */
[----:B------:R-:W-:Y:S01]  /*5490*/  PLOP3.LUT P0, PT, PT, PT, UP1, 0x80, 0x8 ;  /* 0x000000000008781c */ /* 0x000fe20003f0f018 */
[----:B------:R-:W-:Y:S11]  /*54a0*/  UP2UR UR47, UPR, URZ, 0x2 ;  /* 0x00000002ff2f7883 */ /* 0x000ff60008000000 */
[----:B------:R-:W-:Y:S01]  /*54b0*/  @!UPT UIADD3 URZ, UPT, UPT, URZ, URZ, URZ ;  /* 0x000000fffffff290 */ /* 0x000fe2000fffe0ff */
[----:B-1----:R-:W-:Y:S02]  /*54c0*/  @P0 SHF.R.U32.HI R0, RZ, 0x10, R5 ;  /* 0x00000010ff000819 */ /* 0x002fe40000011605 */
        /* <DEDUP_REMOVED lines=12> */
[----:B------:R-:W2:Y:S01]  /*5590*/  LDCU UR12, c[0x0][0xb20] ;  /* 0x00016400ff0c77ac */ /* 0x000ea20008000800 */
[----:B------:R-:W-:Y:S02]  /*55a0*/  UIMAD.WIDE.U32 UR4, UR58, UR55, URZ ;  /* 0x000000373a0472a5 */ /* 0x000fe4000f8e00ff */
[----:B------:R-:W-:Y:S02]  /*55b0*/  UIMAD.WIDE.U32 UR6, UR59, UR52, URZ ;  /* 0x000000343b0672a5 */ /* 0x000fe4000f8e00ff */
[----:B------:R-:W-:Y:S02]  /*55c0*/  UISETP.NE.AND UP0, UPT, UR54, 0x1, UPT ;  /* 0x000000013600788c */ /* 0x000fe4000bf05270 */
[----:B------:R-:W-:Y:S02]  /*55d0*/  UIMAD.WIDE.U32 UR8, UR37, UR55, URZ ;  /* 0x00000037250872a5 */ /* 0x000fe4000f8e00ff */
[----:B------:R-:W-:Y:S02]  /*55e0*/  UIMAD.WIDE.U32 UR10, UR38, UR52, URZ ;  /* 0x00000034260a72a5 */ /* 0x000fe4000f8e00ff */
[----:B------:R-:W-:Y:S02]  /*55f0*/  UISETP.NE.AND UP1, UPT, UR43, 0x1, UPT ;  /* 0x000000012b00788c */ /* 0x000fe4000bf25270 */
[----:B------:R-:W-:Y:S01]  /*5600*/  UISETP.NE.AND UP2, UPT, UR42, 0x1, UPT ;  /* 0x000000012a00788c */ /* 0x000fe2000bf45270 */
[----:B------:R-:W-:Y:S02]  /*5610*/  UMOV UR4, UR5 ;  /* 0x0000000500047c82 */ /* 0x000fe40008000000 */
[----:B--2---:R-:W-:Y:S03]  /*5620*/  USHF.R.U32.HI UR5, URZ, UR12, UR4 ;  /* 0x0000000cff057299 */ /* 0x004fe60008011604 */
[----:B------:R-:W-:Y:S02]  /*5630*/  UMOV UR4, UR7 ;  /* 0x0000000700047c82 */ /* 0x000fe40008000000 */
[----:B------:R-:W-:Y:S02]  /*5640*/  USHF.R.U32.HI UR7, URZ, UR53, UR4 ;  /* 0x00000035ff077299 */ /* 0x000fe40008011604 */
[----:B------:R-:W-:Y:S02]  /*5650*/  USEL UR4, UR58, UR5, !UP0 ;  /* 0x000000053a047287 */ /* 0x000fe4000c000000 */
[----:B------:R-:W-:Y:S01]  /*5660*/  USEL UR7, UR59, UR7, !UP1 ;  /* 0x000000073b077287 */ /* 0x000fe2000c800000 */
[----:B------:R-:W-:Y:S01]  /*5670*/  UMOV UR5, UR9 ;  /* 0x0000000900057c82 */ /* 0x000fe20008000000 */
[----:B------:R-:W-:Y:S02]  /*5680*/  UIMAD.WIDE.U32 UR8, UR4, UR40, URZ ;  /* 0x00000028040872a5 */ /* 0x000fe4000f8e00ff */
[----:B------:R-:W-:Y:S03]  /*5690*/  USHF.R.U32.HI UR6, URZ, UR12, UR5 ;  /* 0x0000000cff067299 */ /* 0x000fe60008011605 */
[----:B------:R-:W-:Y:S01]  /*56a0*/  UMOV UR5, UR11 ;  /* 0x0000000b00057c82 */ /* 0x000fe20008000000 */
[----:B------:R-:W-:Y:S02]  /*56b0*/  UIMAD.WIDE.U32 UR10, UR7, UR40, URZ ;  /* 0x00000028070a72a5 */ /* 0x000fe4000f8e00ff */
[----:B------:R-:W-:Y:S02]  /*56c0*/  USHF.R.U32.HI UR12, URZ, UR53, UR5 ;  /* 0x00000035ff0c7299 */ /* 0x000fe40008011605 */
[----:B------:R-:W-:Y:S01]  /*56d0*/  USEL UR6, UR37, UR6, !UP0 ;  /* 0x0000000625067287 */ /* 0x000fe2000c000000 */
[----:B------:R-:W-:Y:S02]  /*56e0*/  UMOV UR5, UR9 ;  /* 0x0000000900057c82 */ /* 0x000fe40008000000 */
[----:B------:R-:W-:Y:S01]  /*56f0*/  UMOV UR10, UR11 ;  /* 0x0000000b000a7c82 */ /* 0x000fe20008000000 */
[----:B------:R-:W-:Y:S02]  /*5700*/  @UP2 USHF.R.U32.HI UR4, URZ, UR41, UR5 ;  /* 0x00000029ff042299 */ /* 0x000fe40008011605 */
[----:B------:R-:W-:Y:S02]  /*5710*/  @UP2 USHF.R.U32.HI UR7, URZ, UR41, UR10 ;  /* 0x00000029ff072299 */ /* 0x000fe4000801160a */
[----:B------:R-:W-:Y:S02]  /*5720*/  UIMAD UR4, UR42, UR4, URZ ;  /* 0x000000042a0472a4 */ /* 0x000fe4000f8e02ff */
[----:B------:R-:W-:Y:S02]  /*5730*/  UIMAD.WIDE.U32 UR10, UR6, UR40, URZ ;  /* 0x00000028060a72a5 */ /* 0x000fe4000f8e00ff */
[----:B------:R-:W-:Y:S02]  /*5740*/  USEL UR5, UR38, UR12, !UP1 ;  /* 0x0000000c26057287 */ /* 0x000fe4000c800000 */
[----:B------:R-:W-:Y:S02]  /*5750*/  UIMAD UR8, UR42, UR7, URZ ;  /* 0x000000072a0872a4 */ /* 0x000fe4000f8e02ff */
[----:B------:R-:W-:Y:S03]  /*5760*/  UISETP.GE.AND UP0, UPT, UR6, UR4, UPT ;  /* 0x000000040600728c */ /* 0x000fe6000bf06270 */
[----:B------:R-:W-:Y:S01]  /*5770*/  UMOV UR4, UR11 ;  /* 0x0000000b00047c82 */ /* 0x000fe20008000000 */
[----:B------:R-:W-:Y:S02]  /*5780*/  UISETP.GE.OR UP0, UPT, UR5, UR8, UP0 ;  /* 0x000000080500728c */ /* 0x000fe40008706670 */
[----:B------:R-:W-:Y:S02]  /*5790*/  USHF.R.U32.HI UR4, URZ, UR41, UR4 ;  /* 0x00000029ff047299 */ /* 0x000fe40008011604 */
[----:B------:R-:W-:Y:S02]  /*57a0*/  UIMAD.WIDE.U32 UR8, UR5, UR40, URZ ;  /* 0x00000028050872a5 */ /* 0x000fe4000f8e00ff */
[----:B------:R-:W-:Y:S02]  /*57b0*/  USEL UR11, UR6, UR4, !UP2 ;  /* 0x00000004060b7287 */ /* 0x000fe4000d000000 */
[----:B------:R-:W-:Y:S02]  /*57c0*/  UIADD3 UR8, UPT, UPT, -UR5, URZ, URZ ;  /* 0x000000ff05087290 */ /* 0x000fe4000fffe1ff */
[----:B------:R-:W-:Y:S01]  /*57d0*/  UIADD3 UR10, UPT, UPT, -UR11, URZ, URZ ;  /* 0x000000ff0b0a7290 */ /* 0x000fe2000fffe1ff */
[----:B------:R-:W-:Y:S01]  /*57e0*/  @!UP0 UMOV UR4, UR9 ;  /* 0x0000000900048c82 */ /* 0x000fe20008000000 */
[----:B------:R-:W-:Y:S02]  /*57f0*/  UIADD3 UR9, UPT, UPT, -UR6, URZ, URZ ;  /* 0x000000ff06097290 */ /* 0x000fe4000fffe1ff */
[----:B------:R-:W-:Y:S02]  /*5800*/  @!UP0 USHF.R.U32.HI UR4, URZ, UR41, UR4 ;  /* 0x00000029ff048299 */ /* 0x000fe40008011604 */
[----:B------:R-:W-:Y:S02]  /*5810*/  UIMAD UR10, UR42, UR10, UR6 ;  /* 0x0000000a2a0a72a4 */ /* 0x000fe4000f8e0206 */
[----:B------:R-:W-:Y:S04]  /*5820*/  @!UP0 USEL UR4, UR5, UR4, !UP2 ;  /* 0x0000000405048287 */ /* 0x000fe8000d000000 */
[----:B------:R-:W-:Y:S02]  /*5830*/  @!UP0 UIMAD UR10, UR7, UR10, UR4 ;  /* 0x0000000a070a82a4 */ /* 0x000fe4000f8e0204 */
[----:B------:R-:W-:Y:S02]  /*5840*/  @!UP0 UIADD3 UR11, UPT, UPT, UR11, -UR4, URZ ;  /* 0x800000040b0b8290 */ /* 0x000fe4000fffe0ff */
[----:B------:R-:W-:Y:S02]  /*5850*/  UIMAD UR7, UR43, UR8, UR38 ;  /* 0x000000082b0772a4 */ /* 0x000fe4000f8e0226 */
[----:B------:R-:W-:Y:S02]  /*5860*/  @!UP0 UIMAD UR6, UR11, UR42, UR5 ;  /* 0x0000002a0b0682a4 */ /* 0x000fe4000f8e0205 */
[----:B------:R-:W-:Y:S01]  /*5870*/  UIMAD UR4, UR54, UR9, UR37 ;  /* 0x00000009360472a4 */ /* 0x000fe2000f8e0225 */
[----:B------:R-:W-:Y:S02]  /*5880*/  @!UP0 UMOV UR5, UR10 ;  /* 0x0000000a00058c82 */ /* 0x000fe40008000000 */
[----:B------:R-:W-:Y:S02]  /*5890*/  UIMAD UR38, UR5, UR43, UR7 ;  /* 0x0000002b052672a4 */ /* 0x000fe4000f8e0207 */
[----:B------:R-:W-:Y:S11]  /*58a0*/  UIMAD UR37, UR6, UR54, UR4 ;  /* 0x00000036062572a4 */ /* 0x000ff6000f8e0204 */
[----:B------:R-:W-:Y:S01]  /*58b0*/  @!UPT UIADD3 URZ, UPT, UPT, URZ, URZ, URZ ;  /* 0x000000fffffff290 */ /* 0x000fe2000fffe0ff */
.L_x_88:
[----:B------:R-:W-:Y:S01]  /*58c0*/  UISETP.NE.AND UP0, UPT, UR39, 0x1, UPT ;  /* 0x000000012700788c */ /* 0x000fe2000bf05270 */
[----:B------:R-:W-:Y:S01]  /*58d0*/  IADD3 R82, PT, PT, R82, 0x1, RZ ;  /* 0x0000000152527810 */ /* 0x000fe20007ffe0ff */
[----:B------:R-:W-:Y:S02]  /*58e0*/  USHF.L.U32 UR50, UR20, 0x6, URZ ;  /* 0x0000000614327899 */ /* 0x000fe400080006ff */
[----:B------:R-:W-:Y:S07]  /*58f0*/  UIMAD UR49, UR24, 0xc0, URZ ;  /* 0x000000c0183178a4 */ /* 0x000fee000f8e02ff */
[----:B------:R-:W2:Y:S01]  /*5900*/  @!UP0 LDCU.128 UR12, c[0x0][0xb10] ;  /* 0x00016200ff0c87ac */ /* 0x000ea20008000c00 */
[----:B------:R-:W3:Y:S01]  /*5910*/  @!UP0 LDCU UR5, c[0x0][0xb0c] ;  /* 0x00016180ff0587ac */ /* 0x000ee20008000800 */
[----:B------:R-:W4:Y:S01]  /*5920*/  @!UP0 LDCU UR10, c[0x0][0xb20] ;  /* 0x00016400ff0a87ac */ /* 0x000f220008000800 */
[----:B--2---:R-:W-:Y:S02]  /*5930*/  UIMAD.WIDE.U32 UR8, UR38, UR12, URZ ;  /* 0x0000000c260872a5 */ /* 0x004fe4000f8e00ff */
[----:B------:R-:W-:Y:S02]  /*5940*/  UIMAD.WIDE.U32 UR6, UR37, UR15, URZ ;  /* 0x0000000f250672a5 */ /* 0x000fe4000f8e00ff */
[----:B------:R-:W-:Y:S03]  /*5950*/  @!UP0 UISETP.NE.AND UP1, UPT, UR14, 0x1, UPT ;  /* 0x000000010e00888c */ /* 0x000fe6000bf25270 */
[----:B------:R-:W-:Y:S01]  /*5960*/  @!UP0 UMOV UR4, UR9 ;  /* 0x0000000900048c82 */ /* 0x000fe20008000000 */
[----:B---3--:R-:W-:Y:S02]  /*5970*/  @!UP0 UISETP.NE.AND UP2, UPT, UR5, 0x1, UPT ;  /* 0x000000010500888c */ /* 0x008fe4000bf45270 */
[----:B------:R-:W-:Y:S01]  /*5980*/  @!UP0 USHF.R.U32.HI UR4, URZ, UR13, UR4 ;  /* 0x0000000dff048299 */ /* 0x000fe20008011604 */
[----:B------:R-:W-:Y:S02]  /*5990*/  @!UP0 UMOV UR6, UR7 ;  /* 0x0000000700068c82 */ /* 0x000fe40008000000 */
[----:B----4-:R-:W-:Y:S02]  /*59a0*/  @!UP0 USHF.R.U32.HI UR6, URZ, UR10, UR6 ;  /* 0x0000000aff068299 */ /* 0x010fe40008011606 */
[----:B------:R-:W-:Y:S02]  /*59b0*/  @!UP0 USEL UR7, UR38, UR4, !UP2 ;  /* 0x0000000426078287 */ /* 0x000fe4000d000000 */
[----:B------:R-:W-:Y:S04]  /*59c0*/  @!UP0 USEL UR6, UR37, UR6, !UP1 ;  /* 0x0000000625068287 */ /* 0x000fe8000c800000 */
[----:B------:R-:W-:Y:S02]  /*59d0*/  @!UP0 UIADD3 UR4, UPT, UPT, -UR7, UR6, URZ ;  /* 0x0000000607048290 */ /* 0x000fe4000fffe1ff */
[----:B------:R-:W-:Y:S02]  /*59e0*/  @!UP0 UIADD3 UR6, UPT, UPT, UR7, -UR6, URZ ;  /* 0x8000000607068290 */ /* 0x000fe4000fffe0ff */
[----:B------:R-:W-:Y:S02]  /*59f0*/  @!UP0 UIMAD UR38, UR4, UR5, UR38 ;  /* 0x00000005042682a4 */ /* 0x000fe4000f8e0226 */
[----:B------:R-:W-:Y:S02]  /*5a00*/  @!UP0 UIMAD UR37, UR6, UR14, UR37 ;  /* 0x0000000e062582a4 */ /* 0x000fe4000f8e0225 */
[----:B------:R-:W-:Y:S09]  /*5a10*/  ULOP3.LUT UP0, URZ, UR61, 0x1b0, URZ, 0xc0, !UPT ;  /* 0x000001b03dff7892 */ /* 0x000ff2000f80c0ff */
[----:B------:R-:W-:Y:S05]  /*5a20*/  BRA.U !UP0, `(.L_x_89) ;  /* 0x0000000108407547 */ /* 0x000fea000b800000 */
[----:B------:R-:W2:Y:S01]  /*5a30*/  LDCU.64 UR8, c[0x4][0x88] ;  /* 0x01001100ff0877ac */ /* 0x000ea20008000a00 */
[----:B------:R-:W-:Y:S01]  /*5a40*/  MOV R15, 0x0 ;  /* 0x00000000000f7802 */ /* 0x000fe20000000f00 */
[----:B------:R-:W-:Y:S02]  /*5a50*/  HFMA2 R12, -RZ, RZ, 0, 5.9604644775390625e-08 ;  /* 0x00000001ff0c7431 */ /* 0x000fe400000001ff */
[----:B------:R-:W-:Y:S02]  /*5a60*/  IMAD.MOV.U32 R8, RZ, RZ, 0x70 ;  /* 0x00000070ff087424 */ /* 0x000fe400078e00ff */
[----:B------:R-:W-:Y:S01]  /*5a70*/  IMAD.MOV.U32 R13, RZ, RZ, RZ ;  /* 0x000000ffff0d7224 */ /* 0x000fe200078e00ff */
[----:B------:R-:W3:Y:S01]  /*5a80*/  LDCU.64 UR6, c[0x4][0x90] ;  /* 0x01001200ff0677ac */ /* 0x000ee20008000a00 */
[----:B------:R-:W4:Y:S01]  /*5a90*/  LDC.64 R14, c[0x4][R15] ;  /* 0x010000000f0e7b82 */ /* 0x000f220000000a00 */
[----:B------:R-:W1:Y:S01]  /*5aa0*/  LDCU.64 UR4, c[0x4][0x8] ;  /* 0x01000100ff0477ac */ /* 0x000e620008000a00 */
[----:B--2---:R-:W-:Y:S01]  /*5ab0*/  MOV R5, UR9 ;  /* 0x0000000900057c02 */ /* 0x004fe20008000f00 */
[----:B------:R-:W-:Y:S01]  /*5ac0*/  IMAD.U32 R4, RZ, RZ, UR8 ;  /* 0x00000008ff047e24 */ /* 0x000fe2000f8e00ff */
[----:B---3--:R-:W-:Y:S01]  /*5ad0*/  MOV R7, UR7 ;  /* 0x0000000700077c02 */ /* 0x008fe20008000f00 */
[----:B------:R-:W-:Y:S01]  /*5ae0*/  IMAD.U32 R6, RZ, RZ, UR6 ;  /* 0x00000006ff067e24 */ /* 0x000fe2000f8e00ff */
[----:B-1----:R-:W-:Y:S01]  /*5af0*/  MOV R11, UR5 ;  /* 0x00000005000b7c02 */ /* 0x002fe20008000f00 */
[----:B------:R-:W-:Y:S02]  /*5b00*/  IMAD.U32 R10, RZ, RZ, UR4 ;  /* 0x00000004ff0a7e24 */ /* 0x000fe4000f8e00ff */
[----:B------:R-:W-:Y:S07]  /*5b10*/  LEPC R20, `(.L_x_89) ;  /* 0x000000001014794e */ /* 0x000fee0000000000 */
[----:B----45:R-:W-:Y:S05]  /*5b20*/  CALL.ABS.NOINC R14 ;  /* 0x000000000e007343 */ /* 0x030fea0003c00000 */
.L_x_89:
[----:B------:R-:W-:Y:S11]  /*5b30*/  R2UR UR4, R90 ;  /* 0x000000005a0472ca */ /* 0x000ff600000e0000 */
[----:B------:R-:W-:Y:S02]  /*5b40*/  @!UPT UIADD3 URZ, UPT, UPT, URZ, URZ, URZ ;  /* 0x000000fffffff290 */ /* 0x000fe4000fffe0ff */
        /* <DEDUP_REMOVED lines=18> */
.L_x_90:
[----:B------:R-:W-:Y:S01]  /*5c70*/  R2UR UR4, R81 ;  /* 0x00000000510472ca */ /* 0x000fe200000e0000 */
[----:B------:R-:W-:Y:S01]  /*5c80*/  UISETP.NE.U32.AND UP0, UPT, UR62, URZ, UPT ;  /* 0x000000ff3e00728c */ /* 0x000fe2000bf05070 */
[----:B------:R-:W-:Y:S02]  /*5c90*/  ISETP.NE.U32.AND P4, PT, R74, RZ, PT ;  /* 0x000000ff4a00720c */ /* 0x000fe40003f85070 */
[----:B------:R-:W-:Y:S01]  /*5ca0*/  ISETP.NE.U32.AND P2, PT, RZ, UR56, PT ;  /* 0x00000038ff007c0c */ /* 0x000fe2000bf45070 */
[----:B------:R-:W-:Y:S01]  /*5cb0*/  UISETP.NE.AND.EX UP1, UPT, UR63, URZ, UPT, UP0 ;  /* 0x000000ff3f00728c */ /* 0x000fe2000bf25300 */
[----:B------:R-:W-:Y:S01]  /*5cc0*/  ISETP.NE.AND.EX P4, PT, R75, RZ, PT, P4 ;  /* 0x000000ff4b00720c */ /* 0x000fe20003f85340 */
[----:B------:R-:W-:Y:S01]  /*5cd0*/  UPLOP3.LUT UP0, UPT, UPT, UPT, UPT, 0x40, 0x4 ;  /* 0x000000000004789c */ /* 0x000fe20003f0e870 */
[----:B------:R-:W-:Y:S05]  /*5ce0*/  ISETP.NE.AND.EX P2, PT, RZ, UR57, PT, P2 ;  /* 0x00000039ff007c0c */ /* 0x000fea000bf45320 */
[----:B------:R-:W-:Y:S06]  /*5cf0*/  UISETP.NE.AND UP2, UPT, UR4, URZ, UPT ;  /* 0x000000ff0400728c */ /* 0x000fec000bf45270 */
[----:B------:R-:W-:Y:S05]  /*5d00*/  PLOP3.LUT P1, PT, PT, PT, UP2, 0x80, 0x8 ;  /* 0x000000000008781c */ /* 0x000fea0003f2f028 */
[----:B------:R-:W-:Y:S06]  /*5d10*/  @UP2 UPLOP3.LUT UP0, UPT, UPT, UPT, UP1, 0x80, 0x8 ;  /* 0x000000000008289c */ /* 0x000fec0003f0f010 */
[----:B------:R-:W-:Y:S01]  /*5d20*/  PLOP3.LUT P0, PT, PT, PT, UP0, 0x80, 0x8 ;  /* 0x000000000008781c */ /* 0x000fe20003f0f008 */
[----:B------:R-:W-:Y:S01]  /*5d30*/  @!UPT UIADD3 URZ, UPT, UPT, URZ, URZ, URZ ;  /* 0x000000fffffff290 */ /* 0x000fe2000fffe0ff */
[----:B------:R-:W-:Y:S11]  /*5d40*/  BRA.U !UP1, `(.L_x_91) ;  /* 0x00000001093c7547 */ /* 0x000ff6000b800000 */
[----:B------:R-:W-:Y:S01]  /*5d50*/  UISETP.NE.U32.AND UP0, UPT, UR56, URZ, UPT ;  /* 0x000000ff3800728c */ /* 0x000fe2000bf05070 */
[----:B-1----:R-:W-:Y:S01]  /*5d60*/  HFMA2 R0, -RZ, RZ, 0, 5.9604644775390625e-08 ;  /* 0x00000001ff007431 */ /* 0x002fe200000001ff */
[----:B------:R-:W1:Y:S01]  /*5d70*/  LDCU.64 UR8, c[0x0][0x358] ;  /* 0x00006b00ff0877ac */ /* 0x000e620008000a00 */
[----:B------:R-:W-:Y:S01]  /*5d80*/  IMAD.MOV.U32 R77, RZ, RZ, 0x1 ;  /* 0x00000001ff4d7424 */ /* 0x000fe200078e00ff */
[----:B------:R-:W-:Y:S06]  /*5d90*/  UISETP.NE.AND.EX UP0, UPT, UR57, URZ, UPT, UP0 ;  /* 0x000000ff3900728c */ /* 0x000fec000bf05300 */
[----:B------:R-:W-:Y:S05]  /*5da0*/  PLOP3.LUT P3, PT, PT, PT, UP0, 0x80, 0x8 ;  /* 0x000000000008781c */ /* 0x000fea0003f6f008 */
[----:B------:R-:W2:Y:S01]  /*5db0*/  @UP0 LDCU.64 UR4, c[0x0][0x888] ;  /* 0x00011100ff0407ac */ /* 0x000ea20008000a00 */
[----:B------:R-:W-:Y:S07]  /*5dc0*/  @UP0 UIMAD UR6, UR36, UR62, URZ ;  /* 0x0000003e240602a4 */ /* 0x000fee000f8e02ff */
[----:B------:R-:W-:Y:S01]  /*5dd0*/  @!P3 PRMT R77, R0, 0x7610, R77 ;  /* 0x00007610004db816 */ /* 0x000fe2000000004d */
[----:B--2---:R-:W-:Y:S06]  /*5de0*/  @UP0 UIMAD.WIDE UR4, UR6, 0x4, UR4 ;  /* 0x00000004060408a5 */ /* 0x004fec000f8e0204 */
[----:B-----5:R-:W-:Y:S01]  /*5df0*/  IMAD.U32 R40, RZ, RZ, UR4 ;  /* 0x00000004ff287e24 */ /* 0x020fe2000f8e00ff */
[----:B------:R-:W-:Y:S04]  /*5e00*/  MOV R41, UR5 ;  /* 0x0000000500297c02 */ /* 0x000fe80008000f00 */
[----:B------:R-:W2:Y:S01]  /*5e10*/  @!UP0 LDCU UR4, c[0x0][0x880] ;  /* 0x00011000ff0487ac */ /* 0x000ea20008000800 */
[----:B-1----:R3:W5:Y:S02]  /*5e20*/  @P3 LDG.E R40, desc[UR8][R40.64] ;  /* 0x0000000828283981 */ /* 0x002764000c1e1900 */
[----:B--23--:R-:W-:Y:S02]  /*5e30*/  @!P3 IMAD.U32 R40, RZ, RZ, UR4 ;  /* 0x00000004ff28be24 */ /* 0x00cfe4000f8e00ff */
.L_x_91:
[----:B------:R-:W-:Y:S05]  /*5e40*/  @!P4 BRA `(.L_x_92) ;  /* 0x000000000024c947 */ /* 0x000fea0003800000 */
[----:B------:R-:W-:Y:S01]  /*5e50*/  ISETP.NE.U32.AND P3, PT, R72, RZ, PT ;  /* 0x000000ff4800720c */ /* 0x000fe20003f65070 */
[----:B------:R-:W2:Y:S03]  /*5e60*/  LDCU.64 UR4, c[0x0][0x358] ;  /* 0x00006b00ff0477ac */ /* 0x000ea60008000a00 */
[----:B------:R-:W-:Y:S11]  /*5e70*/  ISETP.NE.AND.EX P3, PT, R73, RZ, PT, P3 ;  /* 0x000000ff4900720c */ /* 0x000ff60003f65330 */
[----:B------:R-:W-:Y:S02]  /*5e80*/  @!UPT UIADD3 URZ, UPT, UPT, URZ, URZ, URZ ;  /* 0x000000fffffff290 */ /* 0x000fe4000fffe0ff */
[----:B------:R-:W3:Y:S01]  /*5e90*/  @P3 LDC.64 R4, c[0x0][0x8a8] ;  /* 0x00022a00ff043b82 */ /* 0x000ee20000000a00 */
[----:B-1----:R-:W-:Y:S04]  /*5ea0*/  @P3 IMAD R0, R74, UR36, RZ ;  /* 0x000000244a003c24 */ /* 0x002fe8000f8e02ff */
[----:B---3--:R-:W-:Y:S05]  /*5eb0*/  @P3 IMAD.WIDE R4, R0, 0x4, R4 ;  /* 0x0000000400043825 */ /* 0x008fea00078e0204 */
[----:B--2--5:R2:W5:Y:S02]  /*5ec0*/  @P3 LDG.E R37, desc[UR4][R4.64] ;  /* 0x0000000404253981 */ /* 0x024564000c1e1900 */
[----:B--2---:R-:W3:Y:S02]  /*5ed0*/  @!P3 LDC R37, c[0x0][0x8a0] ;  /* 0x00022800ff25bb82 */ /* 0x004ee40000000800 */
.L_x_92:
[----:B-----5:R-:W-:Y:S01]  /*5ee0*/  ISETP.NE.AND P4, PT, R40, RZ, PT ;  /* 0x000000ff2800720c */ /* 0x020fe20003f85270 */
[----:B------:R-:W-:Y:S01]  /*5ef0*/  BSSY B1, `(.L_x_93) ;  /* 0x0000041000017945 */ /* 0x000fe20003800000 */
[----:B------:R-:W-:Y:S01]  /*5f00*/  SEL R6, RZ, 0xffffffff, P2 ;  /* 0xffffffffff067807 */ /* 0x000fe20001000000 */
[----:B------:R-:W-:Y:S01]  /*5f10*/  IMAD.MOV.U32 R56, RZ, RZ, 0x1 ;  /* 0x00000001ff387424 */ /* 0x000fe200078e00ff */
[----:B------:R-:W-:Y:S02]  /*5f20*/  LOP3.LUT P3, RZ, R77, 0xff, RZ, 0xc0, !PT ;  /* 0x000000ff4dff7812 */ /* 0x000fe4000786c0ff */
[----:B------:R-:W-:Y:S02]  /*5f30*/  CS2R R50, SRZ ;  /* 0x0000000000327805 */ /* 0x000fe4000001ff00 */
[----:B-1----:R-:W-:Y:S02]  /*5f40*/  @P1 SEL R0, RZ, 0xffffffff, P4 ;  /* 0xffffffffff001807 */ /* 0x002fe40002000000 */
[----:B------:R-:W-:Y:S02]  /*5f50*/  CS2R R48, SRZ ;  /* 0x0000000000307805 */ /* 0x000fe4000001ff00 */
[----:B------:R-:W-:Y:S02]  /*5f60*/  LEA R3, R85, UR44, 0x3 ;  /* 0x0000002c55037c11 */ /* 0x000fe4000f8e18ff */
[----:B------:R-:W-:Y:S02]  /*5f70*/  CS2R R46, SRZ ;  /* 0x00000000002e7805 */ /* 0x000fe4000001ff00 */
[----:B------:R-:W-:Y:S02]  /*5f80*/  @P0 SEL R0, R6, R0, !P3 ;  /* 0x0000000006000207 */ /* 0x000fe40005800000 */
[----:B------:R-:W-:Y:S02]  /*5f90*/  CS2R R44, SRZ ;  /* 0x00000000002c7805 */ /* 0x000fe4000001ff00 */
[----:B------:R-:W-:Y:S02]  /*5fa0*/  LEA R42, R36, UR44, 0x3 ;  /* 0x0000002c242a7c11 */ /* 0x000fe4000f8e18ff */
[----:B------:R-:W-:Y:S02]  /*5fb0*/  @P1 LOP3.LUT R0, R0, 0x1, RZ, 0xc0, !PT ;  /* 0x0000000100001812 */ /* 0x000fe400078ec0ff */
[----:B------:R-:W-:Y:S02]  /*5fc0*/  SHF.L.U32 R4, R87, 0x1f, RZ ;  /* 0x0000001f57047819 */ /* 0x000fe400000006ff */
[----:B------:R-:W-:Y:S02]  /*5fd0*/  ISETP.NE.U32.OR P6, PT, R0, 0x1, !P1 ;  /* 0x000000010000780c */ /* 0x000fe40004fc5470 */
[----:B------:R-:W-:Y:S02]  /*5fe0*/  PLOP3.LUT P2, PT, PT, PT, UP1, 0x80, 0x8 ;  /* 0x000000000008781c */ /* 0x000fe40003f4f018 */
[----:B------:R-:W-:Y:S02]  /*5ff0*/  SEL R5, RZ, 0xffffffff, P4 ;  /* 0xffffffffff057807 */ /* 0x000fe40002000000 */
[----:B------:R-:W-:Y:S02]  /*6000*/  LEA.HI R38, R36, R36, RZ, 0x1 ;  /* 0x0000002424267211 */ /* 0x000fe400078f08ff */
[----:B------:R-:W-:Y:S05]  /*6010*/  P2R R43, PR, RZ, 0x40 ;  /* 0x00000040ff2b7803 */ /* 0x000fea0000000000 */
[----:B------:R-:W-:Y:S02]  /*6020*/  @P6 SHF.L.U32 R0, R84, 0x1f, RZ ;  /* 0x0000001f54006819 */ /* 0x000fe400000006ff */
[----:B------:R-:W-:Y:S02]  /*6030*/  @P2 SEL R5, R6, R5, !P3 ;  /* 0x0000000506052207 */ /* 0x000fe40005800000 */
[----:B------:R1:W2:Y:S02]  /*6040*/  @P6 SYNCS.PHASECHK.TRANS64.TRYWAIT P1, [R3+URZ+0x30], R0 ;  /* 0x00003000030065a7 */ /* 0x0002a400080211ff */
[----:B------:R-:W-:Y:S04]  /*6050*/  LOP3.LUT R5, R5, 0x1, RZ, 0xc0, !PT ;  /* 0x0000000105057812 */ /* 0x000fe800078ec0ff */
[----:B------:R-:W-:Y:S04]  /*6060*/  ISETP.NE.U32.AND P5, PT, R5, 0x1, PT ;  /* 0x000000010500780c */ /* 0x000fe80003fa5070 */
[----:B------:R-:W-:Y:S01]  /*6070*/  P2R R57, PR, RZ, 0x20 ;  /* 0x00000020ff397803 */ /* 0x000fe20000000000 */
[----:B------:R4:W3:Y:S01]  /*6080*/  SYNCS.PHASECHK.TRANS64.TRYWAIT P0, [R42+URZ+0x90], R4 ;  /* 0x000090042a0075a7 */ /* 0x0008e200080011ff */
[----:B-1----:R-:W-:Y:S02]  /*6090*/  SHF.R.U32.HI R0, RZ, 0x1, R38 ;  /* 0x00000001ff007819 */ /* 0x002fe40000011626 */
[----:B------:R-:W-:Y:S03]  /*60a0*/  LOP3.LUT R38, R38, 0xffe, RZ, 0xc0, !PT ;  /* 0x00000ffe26267812 */ /* 0x000fe600078ec0ff */
[----:B------:R-:W-:Y:S02]  /*60b0*/  IMAD R0, R0, 0xc0, R2 ;  /* 0x000000c000007824 */ /* 0x000fe400078e0202 */
[----:B------:R-:W-:Y:S04]  /*60c0*/  IMAD.IADD R38, R36, 0x1, -R38 ;  /* 0x0000000124267824 */ /* 0x000fe800078e0a26 */
[----:B------:R-:W-:Y:S01]  /*60d0*/  IMAD R38, R38, 0x100000, R0 ;  /* 0x0010000026267824 */ /* 0x000fe200078e0200 */
[----:B--2---:R-:W-:Y:S01]  /*60e0*/  @P6 SEL R56, RZ, 0x1, !P1 ;  /* 0x00000001ff386807 */ /* 0x004fe20004800000 */
[----:B----4-:R-:W-:Y:S06]  /*60f0*/  @!P6 BRA `(.L_x_94) ;  /* 0x000000000080e947 */ /* 0x010fec0003800000 */
[----:B------:R-:W-:Y:S01]  /*6100*/  @P5 IMAD R6, R85, 0x1000, R76 ;  /* 0x0000100055065824 */ /* 0x000fe200078e024c */
[----:B------:R-:W-:Y:S01]  /*6110*/  ISETP.NE.AND P1, PT, R56, RZ, PT ;  /* 0x000000ff3800720c */ /* 0x000fe20003f25270 */
[----:B------:R-:W-:Y:S01]  /*6120*/  BSSY B0, `(.L_x_95) ;  /* 0x000000b000007945 */ /* 0x000fe20003800000 */
[----:B------:R-:W-:Y:S01]  /*6130*/  CS2R R46, SRZ ;  /* 0x00000000002e7805 */ /* 0x000fe2000001ff00 */
[----:B------:R-:W-:Y:S01]  /*6140*/  @P5 VIADD R5, R6, UR44 ;  /* 0x0000002c06055c36 */ /* 0x000fe20008000000 */
[----:B------:R-:W-:Y:S02]  /*6150*/  CS2R R44, SRZ ;  /* 0x00000000002c7805 */ /* 0x000fe4000001ff00 */
[----:B------:R-:W-:Y:S02]  /*6160*/  CS2R R50, SRZ ;  /* 0x0000000000327805 */ /* 0x000fe4000001ff00 */
[----:B------:R-:W-:Y:S01]  /*6170*/  CS2R R48, SRZ ;  /* 0x0000000000307805 */ /* 0x000fe2000001ff00 */
[----:B------:R-:W-:Y:S04]  /*6180*/  @P5 IMAD R5, R88, -0x10, R5 ;  /* 0xfffffff058055824 */ /* 0x000fe800078e0205 */
[----:B------:R-:W-:Y:S05]  /*6190*/  @P1 BRA `(.L_x_96) ;  /* 0x00000000000c1947 */ /* 0x000fea0003800000 */
[----:B------:R-:W-:Y:S04]  /*61a0*/  SHF.L.U32 R0, R84, 0x1f, RZ ;  /* 0x0000001f54007819 */ /* 0x000fe800000006ff */
[----:B------:R-:W1:Y:S02]  /*61b0*/  SYNCS.PHASECHK.TRANS64.TRYWAIT P1, [R3+URZ+0x30], R0 ;  /* 0x00003000030075a7 */ /* 0x000e6400080211ff */
[----:B-1----:R-:W-:Y:S05]  /*61c0*/  @!P1 BRA `(.L_x_97) ;  /* 0x00000034000c9947 */ /* 0x002fea0003800000 */
.L_x_96:
[----:B------:R-:W-:Y:S05]  /*61d0*/  BSYNC B0 ;  /* 0x0000000000007941 */ /* 0x000fea0003800000 */
.L_x_95:
[----:B------:R-:W-:Y:S01]  /*61e0*/  ISETP.NE.AND P1, PT, R57, RZ, PT ;  /* 0x000000ff3900720c */ /* 0x000fe20003f25270 */
[----:B-1----:R-:W-:Y:S02]  /*61f0*/  VIADD R3, R3, 0x48 ;  /* 0x0000004803037836 */ /* 0x002fe40000000000 */
[----:B------:R-:W-:Y:S02]  /*6200*/  IMAD.U32 R0, RZ, RZ, UR46 ;  /* 0x0000002eff007e24 */ /* 0x000fe4000f8e00ff */
[----:B------:R-:W-:Y:S03]  /*6210*/  VIADD R85, R85, 0x1 ;  /* 0x0000000155557836 */ /* 0x000fe60000000000 */
[----:B------:R-:W-:Y:S05]  /*6220*/  PRMT R0, R0, 0x654, R3 ;  /* 0x0000065400007816 */ /* 0x000fea0000000003 */
[----:B------:R1:W2:Y:S04]  /*6230*/  @P1 LDS.128 R44, [R6+UR44+0x200] ;  /* 0x0002002c062c1984 */ /* 0x0002a80008000c00 */
[----:B------:R1:W4:Y:S01]  /*6240*/  @P1 LDS.128 R48, [R5+0x210] ;  /* 0x0002100005301984 */ /* 0x0003220000000c00 */
[C---:B------:R-:W-:Y:S01]  /*6250*/  ISETP.NE.AND P1, PT, R85.reuse, 0x3, PT ;  /* 0x000000035500780c */ /* 0x040fe20003f25270 */
[----:B------:R-:W-:Y:S01]  /*6260*/  @!PT LDS RZ, [RZ] ;  /* 0x00000000fffff984 */ /* 0x000fe20000000800 */
[----:B------:R-:W-:Y:S01]  /*6270*/  @!PT LDS RZ, [RZ] ;  /* 0x00000000fffff984 */ /* 0x000fe20000000800 */
[----:B------:R-:W-:Y:S01]  /*6280*/  @!PT LDS RZ, [RZ] ;  /* 0x00000000fffff984 */ /* 0x000fe20000000800 */
[----:B------:R-:W-:Y:S01]  /*6290*/  @!PT LDS RZ, [RZ] ;  /* 0x00000000fffff984 */ /* 0x000fe20000000800 */
[----:B------:R5:W-:Y:S06]  /*62a0*/  MEMBAR.ALL.CTA ;  /* 0x0000000000007992 */ /* 0x000bec0000008000 */
[----:B-----5:R-:W5:Y:S01]  /*62b0*/  FENCE.VIEW.ASYNC.S ;  /* 0x00000000000073c6 */ /* 0x020f620000000000 */
[----:B------:R-:W-:Y:S01]  /*62c0*/  SEL R85, R85, RZ, P1 ;  /* 0x000000ff55557207 */ /* 0x000fe20000800000 */
[----:B-----5:R5:W-:Y:S02]  /*62d0*/  SYNCS.ARRIVE.TRANS64.RED.A1T0 RZ, [R0+URZ], RZ ;  /* 0x000000ff00ff79a7 */ /* 0x020be400081004ff */
[----:B-----5:R-:W-:Y:S04]  /*62e0*/  SEL R0, RZ, 0x1, P1 ;  /* 0x00000001ff007807 */ /* 0x020fe80000800000 */
[----:B-12---:R-:W-:Y:S02]  /*62f0*/  LOP3.LUT R84, R84, R0, RZ, 0x3c, !PT ;  /* 0x0000000054547212 */ /* 0x006fe400078e3cff */
.L_x_94:
[----:B------:R-:W-:Y:S05]  /*6300*/  BSYNC B1 ;  /* 0x0000000000017941 */ /* 0x000fea0003800000 */
.L_x_93:
[----:B------:R-:W-:Y:S04]  /*6310*/  SHF.R.U32.HI R0, RZ, 0x15, R38 ;  /* 0x00000015ff007819 */ /* 0x000fe80000011626 */
[----:B------:R-:W-:Y:S01]  /*6320*/  LOP3.LUT P1, RZ, R0, 0x3, R78, 0x48, !PT ;  /* 0x0000000300ff7812 */ /* 0x000fe2000782484e */
[----:B------:R-:W-:Y:S01]  /*6330*/  @!UPT UIADD3 URZ, UPT, UPT, URZ, URZ, URZ ;  /* 0x000000fffffff290 */ /* 0x000fe2000fffe0ff */
[----:B---3--:R-:W-:Y:S11]  /*6340*/  @P0 BRA `(.L_x_98) ;  /* 0x0000000000080947 */ /* 0x008ff60003800000 */
[----:B------:R-:W1:Y:S02]  /*6350*/  SYNCS.PHASECHK.TRANS64.TRYWAIT P0, [R42+URZ+0x90], R4 ;  /* 0x000090042a0075a7 */ /* 0x000e6400080011ff */
[----:B-1----:R-:W-:Y:S05]  /*6360*/  @!P0 BRA `(.L_x_99) ;  /* 0x0000003000b88947 */ /* 0x002fea0003800000 */
.L_x_98:
[----:B------:R-:W-:Y:S05]  /*6370*/  @!P1 BRA `(.L_x_100) ;  /* 0x0000000000409947 */ /* 0x000fea0003800000 */
[----:B------:R-:W2:Y:S01]  /*6380*/  LDCU.64 UR8, c[0x4][0x78] ;  /* 0x01000f00ff0877ac */ /* 0x000ea20008000a00 */
[----:B------:R-:W-:Y:S01]  /*6390*/  MOV R15, 0x0 ;  /* 0x00000000000f7802 */ /* 0x000fe20000000f00 */
[----:B------:R-:W-:Y:S02]  /*63a0*/  HFMA2 R12, -RZ, RZ, 0, 5.9604644775390625e-08 ;  /* 0x00000001ff0c7431 */ /* 0x000fe400000001ff */
[----:B------:R-:W-:Y:S02]  /*63b0*/  IMAD.MOV.U32 R8, RZ, RZ, 0x192 ;  /* 0x00000192ff087424 */ /* 0x000fe400078e00ff */
[----:B------:R-:W-:Y:S01]  /*63c0*/  IMAD.MOV.U32 R13, RZ, RZ, RZ ;  /* 0x000000ffff0d7224 */ /* 0x000fe200078e00ff */
[----:B------:R-:W3:Y:S01]  /*63d0*/  LDCU.64 UR6, c[0x4][0x80] ;  /* 0x01001000ff0677ac */ /* 0x000ee20008000a00 */
[----:B------:R-:W4:Y:S01]  /*63e0*/  LDC.64 R14, c[0x4][R15] ;  /* 0x010000000f0e7b82 */ /* 0x000f220000000a00 */
[----:B------:R-:W5:Y:S01]  /*63f0*/  LDCU.64 UR4, c[0x4][0x18] ;  /* 0x01000300ff0477ac */ /* 0x000f620008000a00 */
[----:B--2---:R-:W-:Y:S01]  /*6400*/  MOV R5, UR9 ;  /* 0x0000000900057c02 */ /* 0x004fe20008000f00 */
[----:B-1----:R-:W-:Y:S01]  /*6410*/  IMAD.U32 R4, RZ, RZ, UR8 ;  /* 0x00000008ff047e24 */ /* 0x002fe2000f8e00ff */
[----:B---3--:R-:W-:Y:S01]  /*6420*/  MOV R7, UR7 ;  /* 0x0000000700077c02 */ /* 0x008fe20008000f00 */
[----:B------:R-:W-:Y:S01]  /*6430*/  IMAD.U32 R6, RZ, RZ, UR6 ;  /* 0x00000006ff067e24 */ /* 0x000fe2000f8e00ff */
[----:B-----5:R-:W-:Y:S01]  /*6440*/  MOV R11, UR5 ;  /* 0x00000005000b7c02 */ /* 0x020fe20008000f00 */
[----:B------:R-:W-:Y:S02]  /*6450*/  IMAD.U32 R10, RZ, RZ, UR4 ;  /* 0x00000004ff0a7e24 */ /* 0x000fe4000f8e00ff */
[----:B------:R-:W-:Y:S07]  /*6460*/  LEPC R20, `(.L_x_100) ;  /* 0x000000001014794e */ /* 0x000fee0000000000 */
[----:B----4-:R-:W-:Y:S05]  /*6470*/  CALL.ABS.NOINC R14 ;  /* 0x000000000e007343 */ /* 0x010fea0003c00000 */
.L_x_100:
[----:B------:R-:W-:Y:S01]  /*6480*/  ISETP.NE.AND P0, PT, R89, RZ, PT ;  /* 0x000000ff5900720c */ /* 0x000fe20003f05270 */
[----:B------:R-:W-:Y:S05]  /*6490*/  WARPSYNC.ALL ;  /* 0x0000000000007948 */ /* 0x000fea0003800000 */
[----:B------:R-:W-:Y:S01]  /*64a0*/  R2UR UR4, R38 ;  /* 0x00000000260472ca */ /* 0x000fe200000e0000 */
[----:B------:R-:W-:Y:S01]  /*64b0*/  USHF.L.U32 UR6, UR45, 0xc, URZ ;  /* 0x0000000c2d067899 */ /* 0x000fe200080006ff */
[C---:B------:R-:W-:Y:S01]  /*64c0*/  SHF.L.U32 R3, R44.reuse, 0x10, RZ ;  /* 0x000000102c037819 */ /* 0x040fe200000006ff */
[----:B------:R-:W-:Y:S01]  /*64d0*/  BSSY.RECONVERGENT B0, `(.L_x_101) ;  /* 0x000009b000007945 */ /* 0x000fe20003800200 */
[C---:B------:R-:W-:Y:S02]  /*64e0*/  PRMT R39, R44.reuse, 0x8880, RZ ;  /* 0x000088802c277816 */ /* 0x040fe400000000ff */
[----:B------:R-:W-:Y:S02]  /*64f0*/  SHF.L.U32 R41, R44, 0x8, RZ ;  /* 0x000000082c297819 */ /* 0x000fe400000006ff */
[----:B------:R-:W-:Y:S05]  /*6500*/  SHF.L.U32 R91, R83, 0x4, RZ ;  /* 0x00000004535b7819 */ /* 0x000fea00000006ff */
[----:B-1----:R-:W-:Y:S01]  /*6510*/  LDTM.16dp32bit_t0_t15.x32 R4, tmem[UR4] ;  /* 0x00000004000479ee */ /* 0x002fe20008a80000 */
[----:B------:R-:W1:Y:S02]  /*6520*/  LDTM.16dp32bit_t16_t31.x32 R4, tmem[UR4+0x20] ;  /* 0x00002004000479ee */ /* 0x000e640008aa0000 */
[C---:B-1----:R-:W-:Y:S01]  /*6530*/  IMAD R0, R37.reuse, R4, RZ ;  /* 0x0000000425007224 */ /* 0x042fe200078e02ff */
[----:B------:R-:W-:Y:S01]  /*6540*/  SHF.R.S32.HI R4, RZ, 0x18, R3 ;  /* 0x00000018ff047819 */ /* 0x000fe20000011403 */
[----:B------:R-:W-:Y:S01]  /*6550*/  IMAD R3, R37, R5, RZ ;  /* 0x0000000525037224 */ /* 0x000fe200078e02ff */
[----:B------:R-:W-:Y:S01]  /*6560*/  SHF.R.S32.HI R5, RZ, 0x18, R41 ;  /* 0x00000018ff057819 */ /* 0x000fe20000011429 */
[----:B------:R-:W-:Y:S01]  /*6570*/  IMAD R0, R39, R40, R0 ;  /* 0x0000002827007224 */ /* 0x000fe200078e0200 */
[----:B------:R-:W-:Y:S01]  /*6580*/  PRMT R39, R45, 0x8880, RZ ;  /* 0x000088802d277816 */ /* 0x000fe200000000ff */
[----:B------:R-:W-:Y:S01]  /*6590*/  IMAD R6, R37, R6, RZ ;  /* 0x0000000625067224 */ /* 0x000fe200078e02ff */
[----:B------:R-:W-:Y:S01]  /*65a0*/  SHF.L.U32 R41, R45, 0x8, RZ ;  /* 0x000000082d297819 */ /* 0x000fe200000006ff */
[-C--:B------:R-:W-:Y:S01]  /*65b0*/  IMAD R3, R4, R40.reuse, R3 ;  /* 0x0000002804037224 */ /* 0x080fe200078e0203 */
[----:B------:R-:W-:Y:S01]  /*65c0*/  SHF.R.S32.HI R4, RZ, 0x18, R44 ;  /* 0x00000018ff047819 */ /* 0x000fe2000001142c */
[----:B------:R-:W-:Y:S02]  /*65d0*/  IMAD R7, R37, R7, RZ ;  /* 0x0000000725077224 */ /* 0x000fe400078e02ff */
[-C--:B------:R-:W-:Y:S01]  /*65e0*/  IMAD R6, R5, R40.reuse, R6 ;  /* 0x0000002805067224 */ /* 0x080fe200078e0206 */
[----:B------:R-:W-:Y:S01]  /*65f0*/  SHF.L.U32 R5, R45, 0x10, RZ ;  /* 0x000000102d057819 */ /* 0x000fe200000006ff */
[----:B------:R-:W-:Y:S02]  /*6600*/  IMAD R7, R4, R40, R7 ;  /* 0x0000002804077224 */ /* 0x000fe400078e0207 */
[C---:B------:R-:W-:Y:S01]  /*6610*/  IMAD R4, R37.reuse, R8, RZ ;  /* 0x0000000825047224 */ /* 0x040fe200078e02ff */
[----:B------:R-:W-:Y:S01]  /*6620*/  SHF.R.S32.HI R8, RZ, 0x18, R5 ;  /* 0x00000018ff087819 */ /* 0x000fe20000011405 */
[----:B------:R-:W-:Y:S01]  /*6630*/  IMAD R5, R37, R9, RZ ;  /* 0x0000000925057224 */ /* 0x000fe200078e02ff */
[----:B------:R-:W-:Y:S01]  /*6640*/  I2IP.S8.S32.SAT R52, R7, R6, RZ ;  /* 0x0000000607347239 */ /* 0x000fe200000014ff */
[-C--:B------:R-:W-:Y:S01]  /*6650*/  IMAD R4, R39, R40.reuse, R4 ;  /* 0x0000002827047224 */ /* 0x080fe200078e0204 */
[----:B------:R-:W-:Y:S01]  /*6660*/  SHF.R.S32.HI R9, RZ, 0x18, R41 ;  /* 0x00000018ff097819 */ /* 0x000fe20000011429 */
[----:B------:R-:W-:Y:S01]  /*6670*/  IMAD R5, R8, R40, R5 ;  /* 0x0000002808057224 */ /* 0x000fe200078e0205 */
[----:B------:R-:W-:Y:S01]  /*6680*/  I2IP.S8.S32.SAT R52, R3, R0, R52 ;  /* 0x0000000003347239 */ /* 0x000fe20000001434 */
[C---:B------:R-:W-:Y:S01]  /*6690*/  IMAD R8, R37.reuse, R12, RZ ;  /* 0x0000000c25087224 */ /* 0x040fe200078e02ff */
[----:B------:R-:W-:Y:S01]  /*66a0*/  SHF.R.S32.HI R39, RZ, 0x18, R45 ;  /* 0x00000018ff277819 */ /* 0x000fe2000001142d */
[C---:B------:R-:W-:Y:S01]  /*66b0*/  IMAD R10, R37.reuse, R10, RZ ;  /* 0x0000000a250a7224 */ /* 0x040fe200078e02ff */
[C---:B------:R-:W-:Y:S01]  /*66c0*/  PRMT R41, R46.reuse, 0x8880, RZ ;  /* 0x000088802e297816 */ /* 0x040fe200000000ff */
[C---:B------:R-:W-:Y:S01]  /*66d0*/  IMAD R12, R37.reuse, R16, RZ ;  /* 0x00000010250c7224 */ /* 0x040fe200078e02ff */
[----:B------:R-:W-:Y:S01]  /*66e0*/  SHF.R.S32.HI R3, RZ, 0x18, R46 ;  /* 0x00000018ff037819 */ /* 0x000fe2000001142e */
[C---:B------:R-:W-:Y:S01]  /*66f0*/  IMAD R16, R37.reuse, R20, RZ ;  /* 0x0000001425107224 */ /* 0x040fe200078e02ff */
[----:B------:R-:W-:Y:S01]  /*6700*/  MOV R6, R41 ;  /* 0x0000002900067202 */ /* 0x000fe20000000f00 */
[C---:B------:R-:W-:Y:S01]  /*6710*/  IMAD R11, R37.reuse, R11, RZ ;  /* 0x0000000b250b7224 */ /* 0x040fe200078e02ff */
[C---:B------:R-:W-:Y:S01]  /*6720*/  SHF.L.U32 R0, R46.reuse, 0x8, RZ ;  /* 0x000000082e007819 */ /* 0x040fe200000006ff */
[C---:B------:R-:W-:Y:S02]  /*6730*/  IMAD R20, R37.reuse, R24, RZ ;  /* 0x0000001825147224 */ /* 0x040fe400078e02ff */
[----:B------:R-:W-:Y:S01]  /*6740*/  IMAD R24, R37, R28, RZ ;  /* 0x0000001c25187224 */ /* 0x000fe200078e02ff */
[----:B------:R-:W-:Y:S01]  /*6750*/  SHF.R.S32.HI R0, RZ, 0x18, R0 ;  /* 0x00000018ff007819 */ /* 0x000fe20000011400 */
[----:B------:R-:W-:Y:S02]  /*6760*/  IMAD R10, R9, R40, R10 ;  /* 0x00000028090a7224 */ /* 0x000fe400078e020a */
[----:B------:R-:W-:Y:S02]  /*6770*/  IMAD R28, R37, R32, RZ ;  /* 0x00000020251c7224 */ /* 0x000fe400078e02ff */
[----:B------:R-:W-:Y:S02]  /*6780*/  IMAD.U32 R32, R46, 0x10000, RZ ;  /* 0x000100002e207824 */ /* 0x000fe400078e00ff */
[-C--:B------:R-:W-:Y:S02]  /*6790*/  IMAD R11, R39, R40.reuse, R11 ;  /* 0x00000028270b7224 */ /* 0x080fe400078e020b */
[----:B------:R-:W-:Y:S01]  /*67a0*/  IMAD R8, R6, R40, R8 ;  /* 0x0000002806087224 */ /* 0x000fe200078e0208 */
[----:B------:R-:W-:Y:S01]  /*67b0*/  SHF.R.S32.HI R7, RZ, 0x18, R32 ;  /* 0x00000018ff077819 */ /* 0x000fe20000011420 */
[----:B------:R-:W-:Y:S01]  /*67c0*/  IMAD R9, R37, R13, RZ ;  /* 0x0000000d25097224 */ /* 0x000fe200078e02ff */
[----:B------:R-:W-:Y:S01]  /*67d0*/  I2IP.S8.S32.SAT R10, R11, R10, RZ ;  /* 0x0000000a0b0a7239 */ /* 0x000fe200000014ff */
[----:B------:R-:W-:Y:S01]  /*67e0*/  IMAD R14, R37, R14, RZ ;  /* 0x0000000e250e7224 */ /* 0x000fe200078e02ff */
[----:B------:R-:W-:Y:S01]  /*67f0*/  PRMT R6, R47, 0x8880, RZ ;  /* 0x000088802f067816 */ /* 0x000fe200000000ff */
[----:B------:R-:W-:Y:S01]  /*6800*/  IMAD R9, R7, R40, R9 ;  /* 0x0000002807097224 */ /* 0x000fe200078e0209 */
[----:B------:R-:W-:Y:S01]  /*6810*/  I2IP.S8.S32.SAT R53, R5, R4, R10 ;  /* 0x0000000405357239 */ /* 0x000fe2000000140a */
[----:B------:R-:W-:Y:S01]  /*6820*/  IMAD R14, R0, R40, R14 ;  /* 0x00000028000e7224 */ /* 0x000fe200078e020e */
[----:B------:R-:W-:Y:S01]  /*6830*/  SHF.L.U32 R4, R47, 0x10, RZ ;  /* 0x000000102f047819 */ /* 0x000fe200000006ff */
[----:B------:R-:W-:Y:S01]  /*6840*/  IMAD R15, R37, R15, RZ ;  /* 0x0000000f250f7224 */ /* 0x000fe200078e02ff */
[----:B------:R-:W-:Y:S01]  /*6850*/  MOV R0, R6 ;  /* 0x0000000600007202 */ /* 0x000fe20000000f00 */
[----:B------:R-:W-:Y:S01]  /*6860*/  IMAD.SHL.U32 R5, R47, 0x100, RZ ;  /* 0x000001002f057824 */ /* 0x000fe200078e00ff */
[----:B------:R-:W-:Y:S01]  /*6870*/  SHF.R.S32.HI R4, RZ, 0x18, R4 ;  /* 0x00000018ff047819 */ /* 0x000fe20000011404 */
[----:B------:R-:W-:Y:S01]  /*6880*/  IMAD R13, R37, R17, RZ ;  /* 0x00000011250d7224 */ /* 0x000fe200078e02ff */
[----:B----4-:R-:W-:Y:S01]  /*6890*/  SHF.L.U32 R6, R50, 0x8, RZ ;  /* 0x0000000832067819 */ /* 0x010fe200000006ff */
[-C--:B------:R-:W-:Y:S01]  /*68a0*/  IMAD R15, R3, R40.reuse, R15 ;  /* 0x00000028030f7224 */ /* 0x080fe200078e020f */
[----:B------:R-:W-:Y:S01]  /*68b0*/  SHF.R.S32.HI R5, RZ, 0x18, R5 ;  /* 0x00000018ff057819 */ /* 0x000fe20000011405 */
[----:B------:R-:W-:Y:S01]  /*68c0*/  IMAD R12, R0, R40, R12 ;  /* 0x00000028000c7224 */ /* 0x000fe200078e020c */
[----:B------:R-:W-:Y:S01]  /*68d0*/  SHF.R.S32.HI R3, RZ, 0x18, R47 ;  /* 0x00000018ff037819 */ /* 0x000fe2000001142f */
[C---:B------:R-:W-:Y:S01]  /*68e0*/  IMAD R18, R37.reuse, R18, RZ ;  /* 0x0000001225127224 */ /* 0x040fe200078e02ff */
[----:B------:R-:W-:Y:S01]  /*68f0*/  PRMT R0, R48, 0x8880, RZ ;  /* 0x0000888030007816 */ /* 0x000fe200000000ff */
[----:B------:R-:W-:Y:S01]  /*6900*/  IMAD R13, R4, R40, R13 ;  /* 0x00000028040d7224 */ /* 0x000fe200078e020d */
[C---:B------:R-:W-:Y:S01]  /*6910*/  SHF.L.U32 R4, R48.reuse, 0x8, RZ ;  /* 0x0000000830047819 */ /* 0x040fe200000006ff */
[----:B------:R-:W-:Y:S01]  /*6920*/  IMAD R19, R37, R19, RZ ;  /* 0x0000001325137224 */ /* 0x000fe200078e02ff */
[----:B------:R-:W-:Y:S01]  /*6930*/  I2IP.S8.S32.SAT R14, R15, R14, RZ ;  /* 0x0000000e0f0e7239 */ /* 0x000fe200000014ff */
[-C--:B------:R-:W-:Y:S01]  /*6940*/  IMAD R18, R5, R40.reuse, R18 ;  /* 0x0000002805127224 */ /* 0x080fe200078e0212 */
[----:B------:R-:W-:Y:S01]  /*6950*/  SHF.R.S32.HI R4, RZ, 0x18, R4 ;  /* 0x00000018ff047819 */ /* 0x000fe20000011404 */
[-C--:B------:R-:W-:Y:S01]  /*6960*/  IMAD R19, R3, R40.reuse, R19 ;  /* 0x0000002803137224 */ /* 0x080fe200078e0213 */
[----:B------:R-:W-:Y:S01]  /*6970*/  SHF.L.U32 R3, R48, 0x10, RZ ;  /* 0x0000001030037819 */ /* 0x000fe200000006ff */
[----:B------:R-:W-:Y:S01]  /*6980*/  IMAD R16, R0, R40, R16 ;  /* 0x0000002800107224 */ /* 0x000fe200078e0210 */
[----:B------:R-:W-:Y:S01]  /*6990*/  SHF.R.S32.HI R0, RZ, 0x18, R48 ;  /* 0x00000018ff007819 */ /* 0x000fe20000011430 */
[C---:B------:R-:W-:Y:S01]  /*69a0*/  IMAD R17, R37.reuse, R21, RZ ;  /* 0x0000001525117224 */ /* 0x040fe200078e02ff */
[----:B------:R-:W-:Y:S01]  /*69b0*/  SHF.R.S32.HI R3, RZ, 0x18, R3 ;  /* 0x00000018ff037819 */ /* 0x000fe20000011403 */
[C---:B------:R-:W-:Y:S01]  /*69c0*/  IMAD R22, R37.reuse, R22, RZ ;  /* 0x0000001625167224 */ /* 0x040fe200078e02ff */
[----:B------:R-:W-:Y:S01]  /*69d0*/  SHF.L.U32 R5, R50, 0x10, RZ ;  /* 0x0000001032057819 */ /* 0x000fe200000006ff */
[----:B------:R-:W-:Y:S01]  /*69e0*/  IMAD R23, R37, R23, RZ ;  /* 0x0000001725177224 */ /* 0x000fe200078e02ff */
[----:B------:R-:W-:Y:S01]  /*69f0*/  I2IP.S8.S32.SAT R18, R19, R18, RZ ;  /* 0x0000001213127239 */ /* 0x000fe200000014ff */
[-C--:B------:R-:W-:Y:S01]  /*6a00*/  IMAD R17, R3, R40.reuse, R17 ;  /* 0x0000002803117224 */ /* 0x080fe200078e0211 */
[C---:B------:R-:W-:Y:S01]  /*6a10*/  PRMT R3, R49.reuse, 0x8880, RZ ;  /* 0x0000888031037816 */ /* 0x040fe200000000ff */
[-C--:B------:R-:W-:Y:S01]  /*6a20*/  IMAD R22, R4, R40.reuse, R22 ;  /* 0x0000002804167224 */ /* 0x080fe200078e0216 */
[----:B------:R-:W-:Y:S01]  /*6a30*/  SHF.L.U32 R4, R49, 0x10, RZ ;  /* 0x0000001031047819 */ /* 0x000fe200000006ff */
[-C--:B------:R-:W-:Y:S01]  /*6a40*/  IMAD R23, R0, R40.reuse, R23 ;  /* 0x0000002800177224 */ /* 0x080fe200078e0217 */
[----:B------:R-:W-:Y:S01]  /*6a50*/  SHF.R.S32.HI R5, RZ, 0x18, R5 ;  /* 0x00000018ff057819 */ /* 0x000fe20000011405 */
[----:B------:R-:W-:Y:S01]  /*6a60*/  IMAD.MOV.U32 R0, RZ, RZ, R3 ;  /* 0x000000ffff007224 */ /* 0x000fe200078e0003 */
[----:B------:R-:W-:Y:S01]  /*6a70*/  SHF.R.S32.HI R3, RZ, 0x18, R4 ;  /* 0x00000018ff037819 */ /* 0x000fe20000011404 */
[----:B------:R-:W-:Y:S01]  /*6a80*/  IMAD R21, R37, R25, RZ ;  /* 0x0000001925157224 */ /* 0x000fe200078e02ff */
[----:B------:R-:W-:Y:S01]  /*6a90*/  PRMT R4, R50, 0x8880, RZ ;  /* 0x0000888032047816 */ /* 0x000fe200000000ff */
[-C--:B------:R-:W-:Y:S01]  /*6aa0*/  IMAD R20, R0, R40.reuse, R20 ;  /* 0x0000002800147224 */ /* 0x080fe200078e0214 */
[----:B------:R-:W-:Y:S01]  /*6ab0*/  SHF.L.U32 R0, R49, 0x8, RZ ;  /* 0x0000000831007819 */ /* 0x000fe200000006ff */
[----:B------:R-:W-:Y:S01]  /*6ac0*/  IMAD R21, R3, R40, R21 ;  /* 0x0000002803157224 */ /* 0x000fe200078e0215 */
[----:B------:R-:W-:Y:S01]  /*6ad0*/  SHF.R.S32.HI R3, RZ, 0x18, R49 ;  /* 0x00000018ff037819 */ /* 0x000fe20000011431 */
[C---:B------:R-:W-:Y:S01]  /*6ae0*/  IMAD R25, R37.reuse, R29, RZ ;  /* 0x0000001d25197224 */ /* 0x040fe200078e02ff */
[----:B------:R-:W-:Y:S01]  /*6af0*/  SHF.R.S32.HI R0, RZ, 0x18, R0 ;  /* 0x00000018ff007819 */ /* 0x000fe20000011400 */
[----:B------:R-:W-:Y:S01]  /*6b00*/  IMAD R26, R37, R26, RZ ;  /* 0x0000001a251a7224 */ /* 0x000fe200078e02ff */
[----:B------:R-:W-:Y:S01]  /*6b10*/  I2IP.S8.S32.SAT R22, R23, R22, RZ ;  /* 0x0000001617167239 */ /* 0x000fe200000014ff */
[----:B------:R-:W-:Y:S01]  /*6b20*/  IMAD R27, R37, R27, RZ ;  /* 0x0000001b251b7224 */ /* 0x000fe200078e02ff */
[----:B------:R-:W-:Y:S01]  /*6b30*/  I2IP.S8.S32.SAT R54, R9, R8, R14 ;  /* 0x0000000809367239 */ /* 0x000fe2000000140e */
[-C--:B------:R-:W-:Y:S01]  /*6b40*/  IMAD R26, R0, R40.reuse, R26 ;  /* 0x00000028001a7224 */ /* 0x080fe200078e021a */
[----:B------:R-:W-:Y:S01]  /*6b50*/  SHF.R.S32.HI R0, RZ, 0x18, R6 ;  /* 0x00000018ff007819 */ /* 0x000fe20000011406 */
[-C--:B------:R-:W-:Y:S01]  /*6b60*/  IMAD R27, R3, R40.reuse, R27 ;  /* 0x00000028031b7224 */ /* 0x080fe200078e021b */
[----:B------:R-:W-:Y:S01]  /*6b70*/  SHF.R.S32.HI R3, RZ, 0x18, R50 ;  /* 0x00000018ff037819 */ /* 0x000fe20000011432 */
[-C--:B------:R-:W-:Y:S01]  /*6b80*/  IMAD R24, R4, R40.reuse, R24 ;  /* 0x0000002804187224 */ /* 0x080fe200078e0218 */
[----:B------:R-:W-:Y:S01]  /*6b90*/  SHF.L.U32 R6, R51, 0x10, RZ ;  /* 0x0000001033067819 */ /* 0x000fe200000006ff */
[----:B------:R-:W-:Y:S01]  /*6ba0*/  IMAD R25, R5, R40, R25 ;  /* 0x0000002805197224 */ /* 0x000fe200078e0219 */
[----:B------:R-:W-:Y:S01]  /*6bb0*/  PRMT R5, R51, 0x8880, RZ ;  /* 0x0000888033057816 */ /* 0x000fe200000000ff */
[----:B------:R-:W-:Y:S01]  /*6bc0*/  IMAD R30, R37, R30, RZ ;  /* 0x0000001e251e7224 */ /* 0x000fe200078e02ff */
[----:B------:R-:W-:Y:S01]  /*6bd0*/  I2IP.S8.S32.SAT R55, R13, R12, R18 ;  /* 0x0000000c0d377239 */ /* 0x000fe20000001412 */
[----:B------:R-:W-:Y:S01]  /*6be0*/  IMAD R31, R37, R31, RZ ;  /* 0x0000001f251f7224 */ /* 0x000fe200078e02ff */
[----:B------:R-:W-:Y:S01]  /*6bf0*/  I2IP.S8.S32.SAT R16, R17, R16, R22 ;  /* 0x0000001011107239 */ /* 0x000fe20000001416 */
[-C--:B------:R-:W-:Y:S01]  /*6c00*/  IMAD R30, R0, R40.reuse, R30 ;  /* 0x00000028001e7224 */ /* 0x080fe200078e021e */
[----:B------:R-:W-:Y:S01]  /*6c10*/  MOV R0, R5 ;  /* 0x0000000500007202 */ /* 0x000fe20000000f00 */
[----:B------:R-:W-:Y:S01]  /*6c20*/  IMAD.SHL.U32 R4, R51, 0x100, RZ ;  /* 0x0000010033047824 */ /* 0x000fe200078e00ff */
[----:B------:R-:W-:Y:S01]  /*6c30*/  SHF.R.S32.HI R5, RZ, 0x18, R51 ;  /* 0x00000018ff057819 */ /* 0x000fe20000011433 */
[-C--:B------:R-:W-:Y:S01]  /*6c40*/  IMAD R31, R3, R40.reuse, R31 ;  /* 0x00000028031f7224 */ /* 0x080fe200078e021f */
[----:B------:R-:W-:Y:S01]  /*6c50*/  SHF.R.S32.HI R3, RZ, 0x18, R6 ;  /* 0x00000018ff037819 */ /* 0x000fe20000011406 */
[C---:B------:R-:W-:Y:S01]  /*6c60*/  IMAD R29, R37.reuse, R33, RZ ;  /* 0x00000021251d7224 */ /* 0x040fe200078e02ff */
[----:B------:R-:W-:Y:S01]  /*6c70*/  SHF.R.S32.HI R4, RZ, 0x18, R4 ;  /* 0x00000018ff047819 */ /* 0x000fe20000011404 */
[----:B------:R-:W-:Y:S01]  /*6c80*/  IMAD R28, R0, R40, R28 ;  /* 0x00000028001c7224 */ /* 0x000fe200078e021c */
[----:B------:R-:W-:Y:S01]  /*6c90*/  LOP3.LUT R0, R76, UR6, RZ, 0xfc, !PT ;  /* 0x000000064c007c12 */ /* 0x000fe2000f8efcff */
[----:B------:R-:W-:Y:S01]  /*6ca0*/  IMAD R34, R37, R34, RZ ;  /* 0x0000002225227224 */ /* 0x000fe200078e02ff */
[----:B------:R-:W-:Y:S01]  /*6cb0*/  I2IP.S8.S32.SAT R17, R27, R26, RZ ;  /* 0x0000001a1b117239 */ /* 0x000fe200000014ff */
[----:B------:R-:W-:Y:S01]  /*6cc0*/  IMAD R29, R3, R40, R29 ;  /* 0x00000028031d7224 */ /* 0x000fe200078e021d */
[----:B------:R-:W-:Y:S01]  /*6cd0*/  I2IP.S8.S32.SAT R18, R31, R30, RZ ;  /* 0x0000001e1f127239 */ /* 0x000fe200000014ff */
[----:B------:R1:W-:Y:S01]  /*6ce0*/  STS.128 [R0+UR44+0x3200], R52 ;  /* 0x0032003400007988 */ /* 0x0003e20008000c2c */
[----:B------:R-:W-:Y:S01]  /*6cf0*/  IMAD R35, R37, R35, RZ ;  /* 0x0000002325237224 */ /* 0x000fe200078e02ff */
[----:B------:R-:W-:Y:S01]  /*6d00*/  IADD3 R3, PT, PT, R0, UR44, RZ ;  /* 0x0000002c00037c10 */ /* 0x000fe2000fffe0ff */
[----:B------:R-:W-:Y:S01]  /*6d10*/  IMAD R34, R4, R40, R34 ;  /* 0x0000002804227224 */ /* 0x000fe200078e0222 */
[----:B------:R-:W-:Y:S01]  /*6d20*/  I2IP.S8.S32.SAT R17, R21, R20, R17 ;  /* 0x0000001415117239 */ /* 0x000fe20000001411 */
[----:B------:R-:W-:Y:S01]  /*6d30*/  IMAD R35, R5, R40, R35 ;  /* 0x0000002805237224 */ /* 0x000fe200078e0223 */
[----:B------:R-:W-:Y:S02]  /*6d40*/  I2IP.S8.S32.SAT R18, R25, R24, R18 ;  /* 0x0000001819127239 */ /* 0x000fe40000001412 */
[----:B------:R-:W-:Y:S02]  /*6d50*/  IADD3 R3, PT, PT, R3, R91, RZ ;  /* 0x0000005b03037210 */ /* 0x000fe40007ffe0ff */
[----:B------:R-:W-:Y:S04]  /*6d60*/  I2IP.S8.S32.SAT R19, R35, R34, RZ ;  /* 0x0000002223137239 */ /* 0x000fe800000014ff */
[----:B------:R-:W-:Y:S05]  /*6d70*/  I2IP.S8.S32.SAT R19, R29, R28, R19 ;  /* 0x0000001c1d137239 */ /* 0x000fea0000001413 */
[----:B------:R1:W-:Y:S01]  /*6d80*/  STS.128 [R3+0x3210], R16 ;  /* 0x0032101003007388 */ /* 0x0003e20000000c00 */
[----:B------:R-:W-:Y:S01]  /*6d90*/  @!PT LDS RZ, [RZ] ;  /* 0x00000000fffff984 */ /* 0x000fe20000000800 */
[----:B------:R-:W-:Y:S01]  /*6da0*/  @!PT LDS RZ, [RZ] ;  /* 0x00000000fffff984 */ /* 0x000fe20000000800 */
[----:B------:R-:W-:Y:S01]  /*6db0*/  @!PT LDS RZ, [RZ] ;  /* 0x00000000fffff984 */ /* 0x000fe20000000800 */
[----:B------:R-:W-:Y:S01]  /*6dc0*/  @!PT LDS RZ, [RZ] ;  /* 0x00000000fffff984 */ /* 0x000fe20000000800 */
[----:B------:R2:W-:Y:S07]  /*6dd0*/  MEMBAR.ALL.CTA ;  /* 0x0000000000007992 */ /* 0x0005ee0000008000 */
[----:B--2---:R-:W2:Y:S02]  /*6de0*/  FENCE.VIEW.ASYNC.S ;  /* 0x00000000000073c6 */ /* 0x004ea40000000000 */
[----:B--2---:R-:W-:Y:S06]  /*6df0*/  BAR.SYNC.DEFER_BLOCKING 0x1, 0x80 ;  /* 0x0042000000007b1d */ /* 0x004fec0000010000 */
[----:B------:R-:W-:Y:S05]  /*6e00*/  @P0 BRA `(.L_x_102) ;  /* 0x00000000001c0947 */ /* 0x000fea0003800000 */
[----:B------:R-:W2:Y:S01]  /*6e10*/  LDCU.64 UR8, c[0x0][0x348] ;  /* 0x00006900ff0877ac */ /* 0x000ea20008000a00 */
[----:B------:R-:W-:Y:S01]  /*6e20*/  UIADD3 UR48, UPT, UPT, UR44, 0x3200, UR6 ;  /* 0x000032002c307890 */ /* 0x000fe2000fffe006 */
[----:B------:R-:W-:Y:S01]  /*6e30*/  UMOV UR51, UR36 ;  /* 0x0000002400337c82 */ /* 0x000fe20008000000 */
[----:B--2---:R-:W-:Y:S04]  /*6e40*/  UIADD3 UR4, UP0, UPT, UR8, 0x680, URZ ;  /* 0x0000068008047890 */ /* 0x004fe8000ff1e0ff */
[----:B------:R-:W-:Y:S09]  /*6e50*/  UIADD3.X UR5, UPT, UPT, URZ, UR9, URZ, UP0, !UPT ;  /* 0x00000009ff057290 */ /* 0x000ff200087fe4ff */
[----:B------:R2:W-:Y:S02]  /*6e60*/  UTMASTG.3D [UR48], [UR4] ;  /* 0x00000030040073b5 */ /* 0x0005e40008010000 */
[----:B--2---:R0:W-:Y:S02]  /*6e70*/  UTMACMDFLUSH ;  /* 0x00000000000079b7 */ /* 0x0041e40000000000 */
.L_x_102:
[----:B------:R-:W-:Y:S05]  /*6e80*/  BSYNC.RECONVERGENT B0 ;  /* 0x0000000000007941 */ /* 0x000fea0003800200 */
.L_x_101:
[----:B------:R-:W-:Y:S01]  /*6e90*/  UIADD3 UR4, UPT, UPT, UR45, 0x1, URZ ;  /* 0x000000012d047890 */ /* 0x000fe2000fffe0ff */
[----:B------:R-:W-:Y:S01]  /*6ea0*/  ISETP.NE.AND P1, PT, R43, RZ, PT ;  /* 0x000000ff2b00720c */ /* 0x000fe20003f25270 */
[----:B------:R-:W-:Y:S01]  /*6eb0*/  BSSY.RECONVERGENT B0, `(.L_x_103) ;  /* 0x0000007000007945 */ /* 0x000fe20003800200 */
[----:B------:R-:W-:Y:S01]  /*6ec0*/  LEA R4, R85, UR44, 0x3 ;  /* 0x0000002c55047c11 */ /* 0x000fe2000f8e18ff */
[----:B------:R-:W-:Y:S04]  /*6ed0*/  UISETP.NE.AND UP0, UPT, UR4, 0x2, UPT ;  /* 0x000000020400788c */ /* 0x000fe8000bf05270 */
[----:B------:R-:W-:Y:S06]  /*6ee0*/  USEL UR45, UR4, URZ, UP0 ;  /* 0x000000ff042d7287 */ /* 0x000fec0008000000 */
[----:B-1----:R-:W-:Y:S01]  /*6ef0*/  @P1 SHF.L.U32 R0, R84, 0x1f, RZ ;  /* 0x0000001f54001819 */ /* 0x002fe200000006ff */
[----:B------:R-:W-:Y:S05]  /*6f00*/  @P0 BRA `(.L_x_104) ;  /* 0x0000000000040947 */ /* 0x000fea0003800000 */
[----:B------:R-:W-:Y:S04]  /*6f10*/  DEPBAR.LE SB0, 0x1 ;  /* 0x000080400000791a */ /* 0x000fe80000000000 */
.L_x_104:
[----:B------:R-:W-:Y:S05]  /*6f20*/  BSYNC.RECONVERGENT B0 ;  /* 0x0000000000007941 */ /* 0x000fea0003800200 */
.L_x_103:
[----:B------:R-:W-:Y:S06]  /*6f30*/  BAR.SYNC.DEFER_BLOCKING 0x1, 0x80 ;  /* 0x0042000000007b1d */ /* 0x000fec0000010000 */
[----:B------:R-:W1:Y:S01]  /*6f40*/  @P1 SYNCS.PHASECHK.TRANS64.TRYWAIT P0, [R4+URZ+0x30], R0 ;  /* 0x00003000040015a7 */ /* 0x000e6200080011ff */
[----:B------:R-:W-:Y:S01]  /*6f50*/  BSSY B1, `(.L_x_105) ;  /* 0x0000020000017945 */ /* 0x000fe20003800000 */
[----:B-1----:R-:W-:Y:S03]  /*6f60*/  @P1 SEL R56, RZ, 0x1, !P0 ;  /* 0x00000001ff381807 */ /* 0x002fe60004000000 */
[----:B------:R-:W-:Y:S05]  /*6f70*/  @!P1 BRA `(.L_x_106) ;  /* 0x0000000000749947 */ /* 0x000fea0003800000 */
[----:B------:R-:W-:Y:S01]  /*6f80*/  ISETP.NE.AND P1, PT, R57, RZ, PT ;  /* 0x000000ff3900720c */ /* 0x000fe20003f25270 */
[----:B------:R-:W-:Y:S01]  /*6f90*/  BSSY B0, `(.L_x_107) ;  /* 0x0000009000007945 */ /* 0x000fe20003800000 */
[----:B------:R-:W-:Y:S11]  /*6fa0*/  ISETP.NE.AND P0, PT, R56, RZ, PT ;  /* 0x000000ff3800720c */ /* 0x000ff60003f05270 */
[----:B------:R-:W-:Y:S05]  /*6fb0*/  @P1 IMAD R0, R85, 0x1000, R76 ;  /* 0x0000100055001824 */ /* 0x000fea00078e024c */
[----:B------:R-:W-:Y:S05]  /*6fc0*/  @P1 IADD3 R5, PT, PT, R0, UR44, RZ ;  /* 0x0000002c00051c10 */ /* 0x000fea000fffe0ff */
[----:B------:R-:W-:Y:S01]  /*6fd0*/  @P1 IMAD.IADD R5, R5, 0x1, R91 ;  /* 0x0000000105051824 */ /* 0x000fe200078e025b */
[----:B------:R-:W-:Y:S06]  /*6fe0*/  @P0 BRA `(.L_x_108) ;  /* 0x00000000000c0947 */ /* 0x000fec0003800000 */
[----:B------:R-:W-:Y:S04]  /*6ff0*/  SHF.L.U32 R3, R84, 0x1f, RZ ;  /* 0x0000001f54037819 */ /* 0x000fe800000006ff */
[----:B------:R-:W1:Y:S02]  /*7000*/  SYNCS.PHASECHK.TRANS64.TRYWAIT P0, [R4+URZ+0x30], R3 ;  /* 0x00003003040075a7 */ /* 0x000e6400080011ff */
[----:B-1----:R-:W-:Y:S05]  /*7010*/  @!P0 BRA `(.L_x_109) ;  /* 0x0000002400a08947 */ /* 0x002fea0003800000 */
.L_x_108:
[----:B------:R-:W-:Y:S05]  /*7020*/  BSYNC B0 ;  /* 0x0000000000007941 */ /* 0x000fea0003800000 */
.L_x_107:
[----:B------:R-:W-:Y:S01]  /*7030*/  ISETP.NE.AND P0, PT, R57, RZ, PT ;  /* 0x000000ff3900720c */ /* 0x000fe20003f05270 */
[----:B-1----:R-:W-:Y:S02]  /*7040*/  VIADD R4, R4, 0x48 ;  /* 0x0000004804047836 */ /* 0x002fe40000000000 */
[----:B------:R-:W-:Y:S10]  /*7050*/  VIADD R85, R85, 0x1 ;  /* 0x0000000155557836 */ /* 0x000ff40000000000 */
        /* <DEDUP_REMOVED lines=10> */
[----:B-1----:R-:W-:Y:S05]  /*7100*/  IMAD.U32 R0, RZ, RZ, UR46 ;  /* 0x0000002eff007e24 */ /* 0x002fea000f8e00ff */
[----:B------:R-:W-:Y:S04]  /*7110*/  PRMT R0, R0, 0x654, R4 ;  /* 0x0000065400007816 */ /* 0x000fe80000000004 */
[----:B-----5:R1:W-:Y:S02]  /*7120*/  SYNCS.ARRIVE.TRANS64.RED.A1T0 RZ, [R0+URZ], RZ ;  /* 0x000000ff00ff79a7 */ /* 0x0203e400081004ff */
[----:B-1----:R-:W-:Y:S04]  /*7130*/  SEL R0, RZ, 0x1, P0 ;  /* 0x00000001ff007807 */ /* 0x002fe80000000000 */
[----:B--234-:R-:W-:Y:S02]  /*7140*/  LOP3.LUT R84, R84, R0, RZ, 0x3c, !PT ;  /* 0x0000000054547212 */ /* 0x01cfe400078e3cff */
.L_x_106:
[----:B------:R-:W-:Y:S05]  /*7150*/  BSYNC B1 ;  /* 0x0000000000017941 */ /* 0x000fea0003800000 */
.L_x_105:
[----:B------:R-:W-:Y:S05]  /*7160*/  VIADD R0, R38, 0x40 ;  /* 0x0000004026007836 */ /* 0x000fea0000000000 */
[----:B------:R-:W-:Y:S04]  /*7170*/  SHF.R.U32.HI R0, RZ, 0x15, R0 ;  /* 0x00000015ff007819 */ /* 0x000fe80000011600 */
[----:B------:R-:W-:Y:S11]  /*7180*/  LOP3.LUT P0, RZ, R0, 0x3, R78, 0x48, !PT ;  /* 0x0000000300ff7812 */ /* 0x000ff6000780484e */
[----:B------:R-:W-:Y:S02]  /*7190*/  @!UPT UIADD3 URZ, UPT, UPT, URZ, URZ, URZ ;  /* 0x000000fffffff290 */ /* 0x000fe4000fffe0ff */
[----:B------:R-:W-:Y:S05]  /*71a0*/  @!P0 BRA `(.L_x_110) ;  /* 0x0000000000408947 */ /* 0x000fea0003800000 */
[----:B------:R-:W1:Y:S01]  /*71b0*/  LDCU.64 UR8, c[0x4][0x78] ;  /* 0x01000f00ff0877ac */ /* 0x000e620008000a00 */
[----:B------:R-:W-:Y:S01]  /*71c0*/  MOV R15, 0x0 ;  /* 0x00000000000f7802 */ /* 0x000fe20000000f00 */
[----:B------:R-:W-:Y:S02]  /*71d0*/  HFMA2 R12, -RZ, RZ, 0, 5.9604644775390625e-08 ;  /* 0x00000001ff0c7431 */ /* 0x000fe400000001ff */
[----:B------:R-:W-:Y:S02]  /*71e0*/  IMAD.MOV.U32 R8, RZ, RZ, 0x192 ;  /* 0x00000192ff087424 */ /* 0x000fe400078e00ff */
[----:B------:R-:W-:Y:S01]  /*71f0*/  IMAD.MOV.U32 R13, RZ, RZ, RZ ;  /* 0x000000ffff0d7224 */ /* 0x000fe200078e00ff */
[----:B------:R-:W2:Y:S01]  /*7200*/  LDCU.64 UR6, c[0x4][0x80] ;  /* 0x01001000ff0677ac */ /* 0x000ea20008000a00 */
[----:B------:R-:W3:Y:S01]  /*7210*/  LDC.64 R14, c[0x4][R15] ;  /* 0x010000000f0e7b82 */ /* 0x000ee20000000a00 */
[----:B------:R-:W4:Y:S01]  /*7220*/  LDCU.64 UR4, c[0x4][0x18] ;  /* 0x01000300ff0477ac */ /* 0x000f220008000a00 */
[----:B-1----:R-:W-:Y:S01]  /*7230*/  MOV R5, UR9 ;  /* 0x0000000900057c02 */ /* 0x002fe20008000f00 */
[----:B------:R-:W-:Y:S01]  /*7240*/  IMAD.U32 R4, RZ, RZ, UR8 ;  /* 0x00000008ff047e24 */ /* 0x000fe2000f8e00ff */
[----:B--2---:R-:W-:Y:S01]  /*7250*/  MOV R7, UR7 ;  /* 0x0000000700077c02 */ /* 0x004fe20008000f00 */
[----:B------:R-:W-:Y:S01]  /*7260*/  IMAD.U32 R6, RZ, RZ, UR6 ;  /* 0x00000006ff067e24 */ /* 0x000fe2000f8e00ff */
[----:B----4-:R-:W-:Y:S01]  /*7270*/  MOV R11, UR5 ;  /* 0x00000005000b7c02 */ /* 0x010fe20008000f00 */
[----:B------:R-:W-:Y:S02]  /*7280*/  IMAD.U32 R10, RZ, RZ, UR4 ;  /* 0x00000004ff0a7e24 */ /* 0x000fe4000f8e00ff */
[----:B------:R-:W-:Y:S07]  /*7290*/  LEPC R20, `(.L_x_110) ;  /* 0x000000001014794e */ /* 0x000fee0000000000 */
[----:B---3--:R-:W-:Y:S05]  /*72a0*/  CALL.ABS.NOINC R14 ;  /* 0x000000000e007343 */ /* 0x008fea0003c00000 */
.L_x_110:
[----:B------:R-:W-:Y:S01]  /*72b0*/  ISETP.NE.AND P0, PT, R89, RZ, PT ;  /* 0x000000ff5900720c */ /* 0x000fe20003f05270 */
[----:B------:R-:W-:Y:S05]  /*72c0*/  WARPSYNC.ALL ;  /* 0x0000000000007948 */ /* 0x000fea0003800000 */
[----:B------:R-:W-:Y:S01]  /*72d0*/  R2UR UR4, R38 ;  /* 0x00000000260472ca */ /* 0x000fe200000e0000 */
[----:B------:R-:W-:Y:S01]  /*72e0*/  USHF.L.U32 UR6, UR45, 0xc, URZ ;  /* 0x0000000c2d067899 */ /* 0x000fe200080006ff */
[C---:B------:R-:W-:Y:S01]  /*72f0*/  SHF.L.U32 R3, R44.reuse, 0x10, RZ ;  /* 0x000000102c037819 */ /* 0x040fe200000006ff */
[----:B------:R-:W-:Y:S01]  /*7300*/  BSSY.RECONVERGENT B0, `(.L_x_111) ;  /* 0x000009b000007945 */ /* 0x000fe20003800200 */
[C---:B------:R-:W-:Y:S02]  /*7310*/  PRMT R39, R44.reuse, 0x8880, RZ ;  /* 0x000088802c277816 */ /* 0x040fe400000000ff */
[----:B------:R-:W-:Y:S07]  /*7320*/  SHF.L.U32 R41, R44, 0x8, RZ ;  /* 0x000000082c297819 */ /* 0x000fee00000006ff */
[----:B------:R-:W-:Y:S01]  /*7330*/  LDTM.16dp32bit_t0_t15.x32 R4, tmem[UR4+0x40] ;  /* 0x00004004000479ee */ /* 0x000fe20008a80000 */
        /* <DEDUP_REMOVED lines=18> */
[----:B------:R-:W-:Y:S01]  /*7460*/  SHF.R.S32.HI R9, RZ, 0x18, R41 ;  /* 0x00000018ff097819 */ /* 0x000fe20000011429 */
[-C--:B------:R-:W-:Y:S01]  /*7470*/  IMAD R4, R39, R40.reuse, R4 ;  /* 0x0000002827047224 */ /* 0x080fe200078e0204 */
[----:B------:R-:W-:Y:S01]  /*7480*/  SHF.R.S32.HI R39, RZ, 0x18, R45 ;  /* 0x00000018ff277819 */ /* 0x000fe2000001142d */
[----:B------:R-:W-:Y:S01]  /*7490*/  IMAD R5, R8, R40, R5 ;  /* 0x0000002808057224 */ /* 0x000fe200078e0205 */
[----:B------:R-:W-:Y:S01]  /*74a0*/  I2IP.S8.S32.SAT R52, R7, R6, RZ ;  /* 0x0000000607347239 */ /* 0x000fe200000014ff */
[C---:B------:R-:W-:Y:S01]  /*74b0*/  IMAD R10, R37.reuse, R10, RZ ;  /* 0x0000000a250a7224 */ /* 0x040fe200078e02ff */
[C---:B------:R-:W-:Y:S01]  /*74c0*/  PRMT R41, R46.reuse, 0x8880, RZ ;  /* 0x000088802e297816 */ /* 0x040fe200000000ff */
[----:B------:R-:W-:Y:S01]  /*74d0*/  IMAD R8, R37, R12, RZ ;  /* 0x0000000c25087224 */ /* 0x000fe200078e02ff */
[----:B------:R-:W-:Y:S01]  /*74e0*/  I2IP.S8.S32.SAT R52, R3, R0, R52 ;  /* 0x0000000003347239 */ /* 0x000fe20000001434 */
[C---:B------:R-:W-:Y:S01]  /*74f0*/  IMAD R12, R37.reuse, R16, RZ ;  /* 0x00000010250c7224 */ /* 0x040fe200078e02ff */
[----:B------:R-:W-:Y:S01]  /*7500*/  MOV R6, R41 ;  /* 0x0000002900067202 */ /* 0x000fe20000000f00 */
[C---:B------:R-:W-:Y:S01]  /*7510*/  IMAD R11, R37.reuse, R11, RZ ;  /* 0x0000000b250b7224 */ /* 0x040fe200078e02ff */
[----:B------:R-:W-:Y:S01]  /*7520*/  SHF.R.S32.HI R3, RZ, 0x18, R46 ;  /* 0x00000018ff037819 */ /* 0x000fe2000001142e */
[C---:B------:R-:W-:Y:S02]  /*7530*/  IMAD R16, R37.reuse, R20, RZ ;  /* 0x0000001425107224 */ /* 0x040fe400078e02ff */
[----:B------:R-:W-:Y:S02]  /*7540*/  IMAD R20, R37, R24, RZ ;  /* 0x0000001825147224 */ /* 0x000fe400078e02ff */
[----:B------:R-:W-:Y:S02]  /*7550*/  IMAD R10, R9, R40, R10 ;  /* 0x00000028090a7224 */ /* 0x000fe400078e020a */
[C---:B------:R-:W-:Y:S02]  /*7560*/  IMAD R24, R37.reuse, R28, RZ ;  /* 0x0000001c25187224 */ /* 0x040fe400078e02ff */
[----:B------:R-:W-:Y:S01]  /*7570*/  IMAD R28, R37, R32, RZ ;  /* 0x00000020251c7224 */ /* 0x000fe200078e02ff */
[C---:B------:R-:W-:Y:S01]  /*7580*/  SHF.L.U32 R32, R46.reuse, 0x10, RZ ;  /* 0x000000102e207819 */ /* 0x040fe200000006ff */
[-C--:B------:R-:W-:Y:S02]  /*7590*/  IMAD R11, R39, R40.reuse, R11 ;  /* 0x00000028270b7224 */ /* 0x080fe400078e020b */
[----:B------:R-:W-:Y:S01]  /*75a0*/  IMAD.SHL.U32 R0, R46, 0x100, RZ ;  /* 0x000001002e007824 */ /* 0x000fe200078e00ff */
[----:B------:R-:W-:Y:S01]  /*75b0*/  SHF.R.S32.HI R7, RZ, 0x18, R32 ;  /* 0x00000018ff077819 */ /* 0x000fe20000011420 */
[----:B------:R-:W-:Y:S01]  /*75c0*/  IMAD R8, R6, R40, R8 ;  /* 0x0000002806087224 */ /* 0x000fe200078e0208 */
[----:B------:R-:W-:Y:S01]  /*75d0*/  I2IP.S8.S32.SAT R10, R11, R10, RZ ;  /* 0x0000000a0b0a7239 */ /* 0x000fe200000014ff */
[C---:B------:R-:W-:Y:S01]  /*75e0*/  IMAD R9, R37.reuse, R13, RZ ;  /* 0x0000000d25097224 */ /* 0x040fe200078e02ff */
[----:B------:R-:W-:Y:S01]  /*75f0*/  SHF.R.S32.HI R0, RZ, 0x18, R0 ;  /* 0x00000018ff007819 */ /* 0x000fe20000011400 */
[----:B------:R-:W-:Y:S01]  /*7600*/  IMAD R14, R37, R14, RZ ;  /* 0x0000000e250e7224 */ /* 0x000fe200078e02ff */
[----:B------:R-:W-:Y:S01]  /*7610*/  PRMT R6, R47, 0x8880, RZ ;  /* 0x000088802f067816 */ /* 0x000fe200000000ff */
[----:B------:R-:W-:Y:S01]  /*7620*/  IMAD R9, R7, R40, R9 ;  /* 0x0000002807097224 */ /* 0x000fe200078e0209 */
[----:B------:R-:W-:Y:S01]  /*7630*/  I2IP.S8.S32.SAT R53, R5, R4, R10 ;  /* 0x0000000405357239 */ /* 0x000fe2000000140a */
[----:B------:R-:W-:Y:S01]  /*7640*/  IMAD R14, R0, R40, R14 ;  /* 0x00000028000e7224 */ /* 0x000fe200078e020e */
[----:B------:R-:W-:Y:S01]  /*7650*/  SHF.L.U32 R4, R47, 0x10, RZ ;  /* 0x000000102f047819 */ /* 0x000fe200000006ff */
[----:B------:R-:W-:Y:S01]  /*7660*/  IMAD R15, R37, R15, RZ ;  /* 0x0000000f250f7224 */ /* 0x000fe200078e02ff */
[----:B------:R-:W-:Y:S01]  /*7670*/  SHF.L.U32 R5, R47, 0x8, RZ ;  /* 0x000000082f057819 */ /* 0x000fe200000006ff */
[----:B------:R-:W-:Y:S01]  /*7680*/  IMAD R13, R37, R17, RZ ;  /* 0x00000011250d7224 */ /* 0x000fe200078e02ff */
[----:B------:R-:W-:Y:S01]  /*7690*/  MOV R0, R6 ;  /* 0x0000000600007202 */ /* 0x000fe20000000f00 */
[-C--:B------:R-:W-:Y:S01]  /*76a0*/  IMAD R15, R3, R40.reuse, R15 ;  /* 0x00000028030f7224 */ /* 0x080fe200078e020f */
[----:B------:R-:W-:Y:S01]  /*76b0*/  SHF.R.S32.HI R4, RZ, 0x18, R4 ;  /* 0x00000018ff047819 */ /* 0x000fe20000011404 */
[C---:B------:R-:W-:Y:S01]  /*76c0*/  IMAD R17, R37.reuse, R21, RZ ;  /* 0x0000001525117224 */ /* 0x040fe200078e02ff */
[----:B------:R-:W-:Y:S01]  /*76d0*/  SHF.R.S32.HI R5, RZ, 0x18, R5 ;  /* 0x00000018ff057819 */ /* 0x000fe20000011405 */
[----:B------:R-:W-:Y:S01]  /*76e0*/  IMAD R12, R0, R40, R12 ;  /* 0x00000028000c7224 */ /* 0x000fe200078e020c */
[----:B------:R-:W-:Y:S01]  /*76f0*/  SHF.R.S32.HI R3, RZ, 0x18, R47 ;  /* 0x00000018ff037819 */ /* 0x000fe2000001142f */
[----:B------:R-:W-:Y:S01]  /*7700*/  IMAD R18, R37, R18, RZ ;  /* 0x0000001225127224 */ /* 0x000fe200078e02ff */
[----:B------:R-:W-:Y:S01]  /*7710*/  PRMT R0, R48, 0x8880, RZ ;  /* 0x0000888030007816 */ /* 0x000fe200000000ff */
[----:B------:R-:W-:Y:S01]  /*7720*/  IMAD R13, R4, R40, R13 ;  /* 0x00000028040d7224 */ /* 0x000fe200078e020d */
[----:B------:R-:W-:Y:S01]  /*7730*/  I2IP.S8.S32.SAT R14, R15, R14, RZ ;  /* 0x0000000e0f0e7239 */ /* 0x000fe200000014ff */
[----:B------:R-:W-:Y:S02]  /*7740*/  IMAD R19, R37, R19, RZ ;  /* 0x0000001325137224 */ /* 0x000fe400078e02ff */
[-C--:B------:R-:W-:Y:S01]  /*7750*/  IMAD R18, R5, R40.reuse, R18 ;  /* 0x0000002805127224 */ /* 0x080fe200078e0212 */
[----:B------:R-:W-:Y:S01]  /*7760*/  SHF.L.U32 R5, R50, 0x10, RZ ;  /* 0x0000001032057819 */ /* 0x000fe200000006ff */
[-C--:B------:R-:W-:Y:S01]  /*7770*/  IMAD R19, R3, R40.reuse, R19 ;  /* 0x0000002803137224 */ /* 0x080fe200078e0213 */
[C---:B------:R-:W-:Y:S01]  /*7780*/  SHF.L.U32 R3, R48.reuse, 0x10, RZ ;  /* 0x0000001030037819 */ /* 0x040fe200000006ff */
[----:B------:R-:W-:Y:S01]  /*7790*/  IMAD.SHL.U32 R4, R48, 0x100, RZ ;  /* 0x0000010030047824 */ /* 0x000fe200078e00ff */
[----:B------:R-:W-:Y:S01]  /*77a0*/  SHF.R.S32.HI R5, RZ, 0x18, R5 ;  /* 0x00000018ff057819 */ /* 0x000fe20000011405 */
[----:B------:R-:W-:Y:S01]  /*77b0*/  IMAD R16, R0, R40, R16 ;  /* 0x0000002800107224 */ /* 0x000fe200078e0210 */
[----:B------:R-:W-:Y:S01]  /*77c0*/  SHF.R.S32.HI R3, RZ, 0x18, R3 ;  /* 0x00000018ff037819 */ /* 0x000fe20000011403 */
[C---:B------:R-:W-:Y:S01]  /*77d0*/  IMAD R21, R37.reuse, R25, RZ ;  /* 0x0000001925157224 */ /* 0x040fe200078e02ff */
[----:B------:R-:W-:Y:S01]  /*77e0*/  SHF.R.S32.HI R4, RZ, 0x18, R4 ;  /* 0x00000018ff047819 */ /* 0x000fe20000011404 */
[----:B------:R-:W-:Y:S01]  /*77f0*/  IMAD R22, R37, R22, RZ ;  /* 0x0000001625167224 */ /* 0x000fe200078e02ff */
[----:B------:R-:W-:Y:S01]  /*7800*/  SHF.R.S32.HI R0, RZ, 0x18, R48 ;  /* 0x00000018ff007819 */ /* 0x000fe20000011430 */
[----:B------:R-:W-:Y:S01]  /*7810*/  IMAD R17, R3, R40, R17 ;  /* 0x0000002803117224 */ /* 0x000fe200078e0211 */
[----:B------:R-:W-:Y:S01]  /*7820*/  PRMT R3, R49, 0x8880, RZ ;  /* 0x0000888031037816 */ /* 0x000fe200000000ff */
[----:B------:R-:W-:Y:S01]  /*7830*/  IMAD R23, R37, R23, RZ ;  /* 0x0000001725177224 */ /* 0x000fe200078e02ff */
[----:B------:R-:W-:Y:S01]  /*7840*/  I2IP.S8.S32.SAT R18, R19, R18, RZ ;  /* 0x0000001213127239 */ /* 0x000fe200000014ff */
[-C--:B------:R-:W-:Y:S01]  /*7850*/  IMAD R22, R4, R40.reuse, R22 ;  /* 0x0000002804167224 */ /* 0x080fe200078e0216 */
[----:B------:R-:W-:Y:S01]  /*7860*/  SHF.L.U32 R4, R49, 0x10, RZ ;  /* 0x0000001031047819 */ /* 0x000fe200000006ff */
[----:B------:R-:W-:Y:S01]  /*7870*/  IMAD R23, R0, R40, R23 ;  /* 0x0000002800177224 */ /* 0x000fe200078e0217 */
[----:B------:R-:W-:Y:S01]  /*7880*/  MOV R0, R3 ;  /* 0x0000000300007202 */ /* 0x000fe20000000f00 */
[C---:B------:R-:W-:Y:S01]  /*7890*/  IMAD R25, R37.reuse, R29, RZ ;  /* 0x0000001d25197224 */ /* 0x040fe200078e02ff */
        /* <DEDUP_REMOVED lines=11> */
[----:B------:R-:W-:Y:S01]  /*7950*/  IMAD.SHL.U32 R6, R50, 0x100, RZ ;  /* 0x0000010032067824 */ /* 0x000fe200078e00ff */
[----:B------:R-:W-:Y:S01]  /*7960*/  I2IP.S8.S32.SAT R54, R9, R8, R14 ;  /* 0x0000000809367239 */ /* 0x000fe2000000140e */
[----:B------:R-:W-:Y:S01]  /*7970*/  IMAD R26, R0, R40, R26 ;  /* 0x00000028001a7224 */ /* 0x000fe200078e021a */
[----:B------:R-:W-:Y:S01]  /*7980*/  I2IP.S8.S32.SAT R55, R13, R12, R18 ;  /* 0x0000000c0d377239 */ /* 0x000fe20000001412 */
[-C--:B------:R-:W-:Y:S01]  /*7990*/  IMAD R27, R3, R40.reuse, R27 ;  /* 0x00000028031b7224 */ /* 0x080fe200078e021b */
[----:B------:R-:W-:Y:S01]  /*79a0*/  SHF.R.S32.HI R0, RZ, 0x18, R6 ;  /* 0x00000018ff007819 */ /* 0x000fe20000011406 */
[----:B------:R-:W-:Y:S01]  /*79b0*/  IMAD R24, R4, R40, R24 ;  /* 0x0000002804187224 */ /* 0x000fe200078e0218 */
[----:B------:R-:W-:Y:S01]  /*79c0*/  SHF.R.S32.HI R3, RZ, 0x18, R50 ;  /* 0x00000018ff037819 */ /* 0x000fe20000011432 */
[----:B------:R-:W-:Y:S01]  /*79d0*/  IMAD R30, R37, R30, RZ ;  /* 0x0000001e251e7224 */ /* 0x000fe200078e02ff */
[----:B------:R-:W-:Y:S01]  /*79e0*/  SHF.L.U32 R4, R51, 0x8, RZ ;  /* 0x0000000833047819 */ /* 0x000fe200000006ff */
[-C--:B------:R-:W-:Y:S01]  /*79f0*/  IMAD R25, R5, R40.reuse, R25 ;  /* 0x0000002805197224 */ /* 0x080fe200078e0219 */
[----:B------:R-:W-:Y:S01]  /*7a00*/  SHF.L.U32 R5, R51, 0x10, RZ ;  /* 0x0000001033057819 */ /* 0x000fe200000006ff */
[----:B------:R-:W-:Y:S01]  /*7a10*/  IMAD R31, R37, R31, RZ ;  /* 0x0000001f251f7224 */ /* 0x000fe200078e02ff */
[----:B------:R-:W-:Y:S01]  /*7a20*/  SHF.R.S32.HI R4, RZ, 0x18, R4 ;  /* 0x00000018ff047819 */ /* 0x000fe20000011404 */
[-C--:B------:R-:W-:Y:S01]  /*7a30*/  IMAD R30, R0, R40.reuse, R30 ;  /* 0x00000028001e7224 */ /* 0x080fe200078e021e */
[----:B------:R-:W-:Y:S01]  /*7a40*/  PRMT R0, R51, 0x8880, RZ ;  /* 0x0000888033007816 */ /* 0x000fe200000000ff */
[----:B------:R-:W-:Y:S01]  /*7a50*/  IMAD R31, R3, R40, R31 ;  /* 0x00000028031f7224 */ /* 0x000fe200078e021f */
[----:B------:R-:W-:Y:S01]  /*7a60*/  SHF.R.S32.HI R3, RZ, 0x18, R5 ;  /* 0x00000018ff037819 */ /* 0x000fe20000011405 */
[----:B------:R-:W-:Y:S01]  /*7a70*/  IMAD R34, R37, R34, RZ ;  /* 0x0000002225227224 */ /* 0x000fe200078e02ff */
[----:B------:R-:W-:Y:S01]  /*7a80*/  SHF.R.S32.HI R5, RZ, 0x18, R51 ;  /* 0x00000018ff057819 */ /* 0x000fe20000011433 */
[-C--:B------:R-:W-:Y:S01]  /*7a90*/  IMAD R28, R0, R40.reuse, R28 ;  /* 0x00000028001c7224 */ /* 0x080fe200078e021c */
[----:B------:R-:W-:Y:S01]  /*7aa0*/  LOP3.LUT R0, R76, UR6, RZ, 0xfc, !PT ;  /* 0x000000064c007c12 */ /* 0x000fe2000f8efcff */
[----:B------:R-:W-:Y:S01]  /*7ab0*/  IMAD R29, R3, R40, R29 ;  /* 0x00000028031d7224 */ /* 0x000fe200078e021d */
[----:B------:R-:W-:Y:S01]  /*7ac0*/  I2IP.S8.S32.SAT R16, R17, R16, R22 ;  /* 0x0000001011107239 */ /* 0x000fe20000001416 */
[----:B------:R-:W-:Y:S01]  /*7ad0*/  IMAD R35, R37, R35, RZ ;  /* 0x0000002325237224 */ /* 0x000fe200078e02ff */
[----:B------:R-:W-:Y:S01]  /*7ae0*/  I2IP.S8.S32.SAT R17, R27, R26, RZ ;  /* 0x0000001a1b117239 */ /* 0x000fe200000014ff */
[----:B------:R1:W-:Y:S01]  /*7af0*/  STS.128 [R0+UR44+0x3200], R52 ;  /* 0x0032003400007988 */ /* 0x0003e20008000c2c */
[----:B------:R-:W-:Y:S01]  /*7b00*/  IMAD R34, R4, R40, R34 ;  /* 0x0000002804227224 */ /* 0x000fe200078e0222 */
[----:B------:R-:W-:Y:S01]  /*7b10*/  I2IP.S8.S32.SAT R18, R31, R30, RZ ;  /* 0x0000001e1f127239 */ /* 0x000fe200000014ff */
[----:B------:R-:W-:Y:S01]  /*7b20*/  IMAD R35, R5, R40, R35 ;  /* 0x0000002805237224 */ /* 0x000fe200078e0223 */
[----:B------:R-:W-:Y:S02]  /*7b30*/  IADD3 R3, PT, PT, R0, UR44, RZ ;  /* 0x0000002c00037c10 */ /* 0x000fe4000fffe0ff */
[----:B------:R-:W-:Y:S02]  /*7b40*/  I2IP.S8.S32.SAT R17, R21, R20, R17 ;  /* 0x0000001415117239 */ /* 0x000fe40000001411 */
[----:B------:R-:W-:Y:S02]  /*7b50*/  I2IP.S8.S32.SAT R19, R35, R34, RZ ;  /* 0x0000002223137239 */ /* 0x000fe400000014ff */
[----:B------:R-:W-:Y:S02]  /*7b60*/  I2IP.S8.S32.SAT R18, R25, R24, R18 ;  /* 0x0000001819127239 */ /* 0x000fe40000001412 */
[----:B------:R-:W-:Y:S02]  /*7b70*/  I2IP.S8.S32.SAT R19, R29, R28, R19 ;  /* 0x0000001c1d137239 */ /* 0x000fe40000001413 */
[----:B------:R-:W-:Y:S05]  /*7b80*/  IADD3 R3, PT, PT, R91, R3, RZ ;  /* 0x000000035b037210 */ /* 0x000fea0007ffe0ff */
        /* <DEDUP_REMOVED lines=10> */
[----:B------:R-:W-:Y:S02]  /*7c30*/  UIADD3 UR9, UPT, UPT, UR49, 0x40, URZ ;  /* 0x0000004031097890 */ /* 0x000fe4000fffe0ff */
[----:B------:R-:W-:Y:S02]  /*7c40*/  UIADD3 UR8, UPT, UPT, UR44, 0x3200, UR6 ;  /* 0x000032002c087890 */ /* 0x000fe4000fffe006 */
[----:B--2---:R-:W-:Y:S03]  /*7c50*/  UIADD3 UR4, UP0, UPT, UR10, 0x680, URZ ;  /* 0x000006800a047890 */ /* 0x004fe6000ff1e0ff */
[----:B------:R-:W-:Y:S01]  /*7c60*/  UMOV UR10, UR50 ;  /* 0x00000032000a7c82 */ /* 0x000fe20008000000 */
[----:B------:R-:W-:Y:S03]  /*7c70*/  UIADD3.X UR5, UPT, UPT, URZ, UR11, URZ, UP0, !UPT ;  /* 0x0000000bff057290 */ /* 0x000fe600087fe4ff */
[----:B------:R-:W-:Y:S06]  /*7c80*/  UMOV UR11, UR36 ;  /* 0x00000024000b7c82 */ /* 0x000fec0008000000 */
[----:B------:R2:W-:Y:S02]  /*7c90*/  UTMASTG.3D [UR8], [UR4] ;  /* 0x00000008040073b5 */ /* 0x0005e40008010000 */
[----:B--2---:R0:W-:Y:S02]  /*7ca0*/  UTMACMDFLUSH ;  /* 0x00000000000079b7 */ /* 0x0041e40000000000 */
.L_x_112:
[----:B------:R-:W-:Y:S05]  /*7cb0*/  BSYNC.RECONVERGENT B0 ;  /* 0x0000000000007941 */ /* 0x000fea0003800200 */
.L_x_111:
[----:B------:R-:W-:Y:S01]  /*7cc0*/  UIADD3 UR4, UPT, UPT, UR45, 0x1, URZ ;  /* 0x000000012d047890 */ /* 0x000fe2000fffe0ff */
[----:B------:R-:W-:Y:S01]  /*7cd0*/  ISETP.NE.AND P1, PT, R43, RZ, PT ;  /* 0x000000ff2b00720c */ /* 0x000fe20003f25270 */
[----:B------:R-:W-:Y:S01]  /*7ce0*/  BSSY.RECONVERGENT B0, `(.L_x_113) ;  /* 0x0000007000007945 */ /* 0x000fe20003800200 */
[----:B-1----:R-:W-:Y:S01]  /*7cf0*/  LEA R3, R85, UR44, 0x3 ;  /* 0x0000002c55037c11 */ /* 0x002fe2000f8e18ff */
[----:B------:R-:W-:Y:S04]  /*7d00*/  UISETP.NE.AND UP0, UPT, UR4, 0x2, UPT ;  /* 0x000000020400788c */ /* 0x000fe8000bf05270 */
[----:B------:R-:W-:Y:S06]  /*7d10*/  USEL UR45, UR4, URZ, UP0 ;  /* 0x000000ff042d7287 */ /* 0x000fec0008000000 */
[----:B------:R-:W-:Y:S01]  /*7d20*/  @P1 SHF.L.U32 R0, R84, 0x1f, RZ ;  /* 0x0000001f54001819 */ /* 0x000fe200000006ff */
[----:B------:R-:W-:Y:S05]  /*7d30*/  @P0 BRA `(.L_x_114) ;  /* 0x0000000000040947 */ /* 0x000fea0003800000 */
[----:B------:R-:W-:Y:S04]  /*7d40*/  DEPBAR.LE SB0, 0x1 ;  /* 0x000080400000791a */ /* 0x000fe80000000000 */
.L_x_114:
[----:B------:R-:W-:Y:S05]  /*7d50*/  BSYNC.RECONVERGENT B0 ;  /* 0x0000000000007941 */ /* 0x000fea0003800200 */
.L_x_113:
        /* <DEDUP_REMOVED lines=15> */
.L_x_118:
[----:B------:R-:W-:Y:S05]  /*7e50*/  BSYNC B0 ;  /* 0x0000000000007941 */ /* 0x000fea0003800000 */
.L_x_117:
        /* <DEDUP_REMOVED lines=18> */
.L_x_116:
[----:B------:R-:W-:Y:S05]  /*7f80*/  BSYNC B1 ;  /* 0x0000000000017941 */ /* 0x000fea0003800000 */
.L_x_115:
        /* <DEDUP_REMOVED lines=21> */
.L_x_120:
[----:B------:R-:W-:Y:S01]  /*80e0*/  ISETP.NE.AND P0, PT, R89, RZ, PT ;  /* 0x000000ff5900720c */ /* 0x000fe20003f05270 */
[----:B------:R-:W-:Y:S05]  /*80f0*/  WARPSYNC.ALL ;  /* 0x0000000000007948 */ /* 0x000fea0003800000 */
[----:B------:R-:W-:Y:S01]  /*8100*/  IMAD.SHL.U32 R69, R45, 0x100, RZ ;  /* 0x000001002d457824 */ /* 0x000fe200078e00ff */
[----:B------:R-:W-:Y:S01]  /*8110*/  R2UR UR4, R38 ;  /* 0x00000000260472ca */ /* 0x000fe200000e0000 */
[----:B------:R-:W-:Y:S01]  /*8120*/  USHF.L.U32 UR5, UR45, 0xc, URZ ;  /* 0x0000000c2d057899 */ /* 0x000fe200080006ff */
[C---:B------:R-:W-:Y:S01]  /*8130*/  SHF.L.U32 R39, R44.reuse, 0x10, RZ ;  /* 0x000000102c277819 */ /* 0x040fe200000006ff */
[----:B------:R-:W-:Y:S01]  /*8140*/  IMAD.U32 R64, R47, 0x10000, RZ ;  /* 0x000100002f407824 */ /* 0x000fe200078e00ff */
[----:B------:R-:W-:Y:S01]  /*8150*/  PRMT R38, R44, 0x8880, RZ ;  /* 0x000088802c267816 */ /* 0x000fe200000000ff */
[----:B------:R-:W-:Y:S01]  /*8160*/  IMAD.SHL.U32 R60, R48, 0x100, RZ ;  /* 0x00000100303c7824 */ /* 0x000fe200078e00ff */
[----:B------:R-:W-:Y:S01]  /*8170*/  SHF.L.U32 R41, R44, 0x8, RZ ;  /* 0x000000082c297819 */ /* 0x000fe200000006ff */
[----:B------:R-:W-:Y:S01]  /*8180*/  IMAD.SHL.U32 R54, R50, 0x100, RZ ;  /* 0x0000010032367824 */ /* 0x000fe200078e00ff */
[----:B------:R-:W-:Y:S01]  /*8190*/  SHF.R.S32.HI R39, RZ, 0x18, R39 ;  /* 0x00000018ff277819 */ /* 0x000fe20000011427 */
[----:B------:R-:W-:Y:S01]  /*81a0*/  BSSY.RECONVERGENT B0, `(.L_x_121) ;  /* 0x000009e000007945 */ /* 0x000fe20003800200 */
[----:B------:R-:W-:Y:S02]  /*81b0*/  SHF.R.S32.HI R41, RZ, 0x18, R41 ;  /* 0x00000018ff297819 */ /* 0x000fe40000011429 */
[----:B------:R-:W-:Y:S01]  /*81c0*/  PRMT R71, R45, 0x8880, RZ ;  /* 0x000088802d477816 */ /* 0x000fe200000000ff */
[----:B------:R-:W-:Y:S01]  /*81d0*/  LDTM.16dp32bit_t0_t15.x32 R4, tmem[UR4+0x80] ;  /* 0x00008004000479ee */ /* 0x000fe20008a80000 */
[----:B------:R-:W1:Y:S01]  /*81e0*/  LDTM.16dp32bit_t16_t31.x32 R4, tmem[UR4+0xa0] ;  /* 0x0000a004000479ee */ /* 0x000e620008aa0000 */
[----:B------:R-:W-:Y:S01]  /*81f0*/  NOP ;  /* 0x0000000000007918 */ /* 0x000fe20000000000 */
[C---:B------:R-:W-:Y:S02]  /*8200*/  SHF.L.U32 R67, R46.reuse, 0x10, RZ ;  /* 0x000000102e437819 */ /* 0x040fe400000006ff */
[----:B------:R-:W-:Y:S02]  /*8210*/  SHF.L.U32 R66, R46, 0x8, RZ ;  /* 0x000000082e427819 */ /* 0x000fe400000006ff */
[----:B------:R-:W-:Y:S02]  /*8220*/  PRMT R65, R47, 0x8880, RZ ;  /* 0x000088802f417816 */ /* 0x000fe400000000ff */
[----:B------:R-:W-:Y:S02]  /*8230*/  R2UR UR6, R42 ;  /* 0x000000002a0672ca */ /* 0x000fe400000e0000 */
[----:B------:R-:W-:Y:S02]  /*8240*/  SHF.R.S32.HI R42, RZ, 0x18, R44 ;  /* 0x00000018ff2a7819 */ /* 0x000fe4000001142c */
[----:B------:R-:W-:Y:S02]  /*8250*/  SHF.L.U32 R70, R45, 0x10, RZ ;  /* 0x000000102d467819 */ /* 0x000fe400000006ff */
[----:B------:R-:W-:Y:S02]  /*8260*/  PRMT R68, R46, 0x8880, RZ ;  /* 0x000088802e447816 */ /* 0x000fe400000000ff */
[----:B------:R-:W-:Y:S02]  /*8270*/  SHF.R.S32.HI R43, RZ, 0x18, R45 ;  /* 0x00000018ff2b7819 */ /* 0x000fe4000001142d */
[----:B------:R-:W-:Y:S02]  /*8280*/  SHF.R.S32.HI R44, RZ, 0x18, R46 ;  /* 0x00000018ff2c7819 */ /* 0x000fe4000001142e */
[C---:B------:R-:W-:Y:S01]  /*8290*/  PRMT R62, R48.reuse, 0x8880, RZ ;  /* 0x00008880303e7816 */ /* 0x040fe200000000ff */
[----:B------:R-:W-:Y:S01]  /*82a0*/  UIADD3 UR4, UPT, UPT, UR6, 0xb0, URZ ;  /* 0x000000b006047890 */ /* 0x000fe2000fffe0ff */
[----:B------:R-:W-:Y:S01]  /*82b0*/  SHF.R.S32.HI R45, RZ, 0x18, R47 ;  /* 0x00000018ff2d7819 */ /* 0x000fe2000001142f */
[C---:B-1----:R-:W-:Y:S02]  /*82c0*/  IMAD R4, R37.reuse, R4, RZ ;  /* 0x0000000425047224 */ /* 0x042fe400078e02ff */
[----:B------:R-:W-:Y:S01]  /*82d0*/  UPRMT UR4, UR46, 0x654, UR4 ;  /* 0x000006542e047896 */ /* 0x000fe20008000004 */
[C---:B------:R-:W-:Y:S01]  /*82e0*/  IMAD R5, R37.reuse, R5, RZ ;  /* 0x0000000525057224 */ /* 0x040fe200078e02ff */
[----:B------:R-:W-:Y:S01]  /*82f0*/  SHF.L.U32 R61, R48, 0x10, RZ ;  /* 0x00000010303d7819 */ /* 0x000fe200000006ff */
[----:B------:R-:W-:Y:S01]  /*8300*/  IMAD R0, R37, R20, RZ ;  /* 0x0000001425007224 */ /* 0x000fe200078e02ff */
[----:B------:R-:W-:Y:S01]  /*8310*/  PRMT R59, R49, 0x8880, RZ ;  /* 0x00008880313b7816 */ /* 0x000fe200000000ff */
[C---:B------:R-:W-:Y:S01]  /*8320*/  IMAD R6, R37.reuse, R6, RZ ;  /* 0x0000000625067224 */ /* 0x040fe200078e02ff */
[----:B------:R-:W-:Y:S01]  /*8330*/  SHF.R.S32.HI R46, RZ, 0x18, R48 ;  /* 0x00000018ff2e7819 */ /* 0x000fe20000011430 */
[----:B------:R-:W-:Y:S01]  /*8340*/  IMAD R20, R37, R24, RZ ;  /* 0x0000001825147224 */ /* 0x000fe200078e02ff */
[----:B------:R-:W-:Y:S01]  /*8350*/  SHF.L.U32 R58, R49, 0x10, RZ ;  /* 0x00000010313a7819 */ /* 0x000fe200000006ff */
[----:B------:R-:W-:Y:S01]  /*8360*/  IMAD R4, R38, R40, R4 ;  /* 0x0000002826047224 */ /* 0x000fe200078e0204 */
[----:B------:R-:W-:Y:S01]  /*8370*/  SYNCS.ARRIVE.TRANS64.RED.A1T0 RZ, [UR4], RZ ;  /* 0x000000ffffff79a7 */ /* 0x000fe20008100404 */
[C---:B------:R-:W-:Y:S01]  /*8380*/  IMAD R3, R37.reuse, R21, RZ ;  /* 0x0000001525037224 */ /* 0x040fe200078e02ff */
[----:B------:R-:W-:Y:S01]  /*8390*/  SHF.R.S32.HI R38, RZ, 0x18, R69 ;  /* 0x00000018ff267819 */ /* 0x000fe20000011445 */
[C---:B------:R-:W-:Y:S01]  /*83a0*/  IMAD R24, R37.reuse, R28, RZ ;  /* 0x0000001c25187224 */ /* 0x040fe200078e02ff */
[C---:B------:R-:W-:Y:S01]  /*83b0*/  PRMT R56, R50.reuse, 0x8880, RZ ;  /* 0x0000888032387816 */ /* 0x040fe200000000ff */
[C---:B------:R-:W-:Y:S01]  /*83c0*/  IMAD R7, R37.reuse, R7, RZ ;  /* 0x0000000725077224 */ /* 0x040fe200078e02ff */
[----:B------:R-:W-:Y:S01]  /*83d0*/  SHF.L.U32 R55, R50, 0x10, RZ ;  /* 0x0000001032377819 */ /* 0x000fe200000006ff */
[----:B------:R-:W-:Y:S01]  /*83e0*/  IMAD R21, R37, R25, RZ ;  /* 0x0000001925157224 */ /* 0x000fe200078e02ff */
[----:B------:R-:W-:Y:S01]  /*83f0*/  PRMT R53, R51, 0x8880, RZ ;  /* 0x0000888033357816 */ /* 0x000fe200000000ff */
[----:B------:R-:W-:Y:S01]  /*8400*/  IMAD R28, R37, R32, RZ ;  /* 0x00000020251c7224 */ /* 0x000fe200078e02ff */
[----:B------:R-:W-:Y:S01]  /*8410*/  MOV R32, R71 ;  /* 0x0000004700207202 */ /* 0x000fe20000000f00 */
[----:B------:R-:W-:Y:S01]  /*8420*/  IMAD R5, R39, R40, R5 ;  /* 0x0000002827057224 */ /* 0x000fe200078e0205 */
[----:B------:R-:W-:Y:S01]  /*8430*/  LOP3.LUT R39, R76, UR5, RZ, 0xfc, !PT ;  /* 0x000000054c277c12 */ /* 0x000fe2000f8efcff */
[C---:B------:R-:W-:Y:S01]  /*8440*/  IMAD R25, R37.reuse, R29, RZ ;  /* 0x0000001d25197224 */ /* 0x040fe200078e02ff */
[----:B------:R-:W-:Y:S01]  /*8450*/  SHF.R.S32.HI R48, RZ, 0x18, R50 ;  /* 0x00000018ff307819 */ /* 0x000fe20000011432 */
[----:B------:R-:W-:Y:S01]  /*8460*/  IMAD R8, R37, R8, RZ ;  /* 0x0000000825087224 */ /* 0x000fe200078e02ff */
[----:B------:R-:W-:Y:S01]  /*8470*/  SHF.L.U32 R52, R51, 0x10, RZ ;  /* 0x0000001033347819 */ /* 0x000fe200000006ff */
[----:B------:R-:W-:Y:S01]  /*8480*/  IMAD R29, R37, R33, RZ ;  /* 0x00000021251d7224 */ /* 0x000fe200078e02ff */
[----:B------:R-:W-:Y:S01]  /*8490*/  SHF.R.S32.HI R33, RZ, 0x18, R70 ;  /* 0x00000018ff217819 */ /* 0x000fe20000011446 */
[-C--:B------:R-:W-:Y:S01]  /*84a0*/  IMAD R6, R41, R40.reuse, R6 ;  /* 0x0000002829067224 */ /* 0x080fe200078e0206 */
[----:B------:R-:W-:Y:S01]  /*84b0*/  SHF.L.U32 R50, R51, 0x8, RZ ;  /* 0x0000000833327819 */ /* 0x000fe200000006ff */
[----:B------:R-:W-:Y:S01]  /*84c0*/  IMAD R9, R37, R9, RZ ;  /* 0x0000000925097224 */ /* 0x000fe200078e02ff */
[----:B------:R-:W-:Y:S01]  /*84d0*/  SHF.L.U32 R63, R47, 0x8, RZ ;  /* 0x000000082f3f7819 */ /* 0x000fe200000006ff */
[-C--:B------:R-:W-:Y:S01]  /*84e0*/  IMAD R7, R42, R40.reuse, R7 ;  /* 0x000000282a077224 */ /* 0x080fe200078e0207 */
[----:B------:R-:W-:Y:S01]  /*84f0*/  SHF.R.S32.HI R47, RZ, 0x18, R49 ;  /* 0x00000018ff2f7819 */ /* 0x000fe20000011431 */
[----:B------:R-:W-:Y:S01]  /*8500*/  IMAD R8, R32, R40, R8 ;  /* 0x0000002820087224 */ /* 0x000fe200078e0208 */
[----:B------:R-:W-:Y:S01]  /*8510*/  MOV R32, R68 ;  /* 0x0000004400207202 */ /* 0x000fe20000000f00 */
[----:B------:R-:W-:Y:S01]  /*8520*/  IMAD R9, R33, R40, R9 ;  /* 0x0000002821097224 */ /* 0x000fe200078e0209 */
[----:B------:R-:W-:Y:S01]  /*8530*/  SHF.L.U32 R57, R49, 0x8, RZ ;  /* 0x0000000831397819 */ /* 0x000fe200000006ff */
[----:B------:R-:W-:Y:S01]  /*8540*/  VIADD R33, R39, UR44 ;  /* 0x0000002c27217c36 */ /* 0x000fe20008000000 */
[----:B------:R-:W-:Y:S01]  /*8550*/  SHF.R.S32.HI R49, RZ, 0x18, R51 ;  /* 0x00000018ff317819 */ /* 0x000fe20000011433 */
[C---:B------:R-:W-:Y:S01]  /*8560*/  IMAD R10, R37.reuse, R10, RZ ;  /* 0x0000000a250a7224 */ /* 0x040fe200078e02ff */
[----:B------:R-:W-:Y:S01]  /*8570*/  UIADD3 UR4, UPT, UPT, UR45, 0x1, URZ ;  /* 0x000000012d047890 */ /* 0x000fe2000fffe0ff */
[----:B------:R-:W-:Y:S01]  /*8580*/  IMAD R11, R37, R11, RZ ;  /* 0x0000000b250b7224 */ /* 0x000fe200078e02ff */
[----:B------:R-:W-:Y:S01]  /*8590*/  IADD3 R91, PT, PT, R91, R33, RZ ;  /* 0x000000215b5b7210 */ /* 0x000fe20007ffe0ff */
[----:B------:R-:W-:Y:S01]  /*85a0*/  IMAD R12, R37, R12, RZ ;  /* 0x0000000c250c7224 */ /* 0x000fe200078e02ff */
[----:B------:R-:W-:Y:S01]  /*85b0*/  SHF.R.S32.HI R33, RZ, 0x18, R67 ;  /* 0x00000018ff217819 */ /* 0x000fe20000011443 */
[----:B------:R-:W-:Y:S01]  /*85c0*/  IMAD R10, R38, R40, R10 ;  /* 0x00000028260a7224 */ /* 0x000fe200078e020a */
[----:B------:R-:W-:Y:S01]  /*85d0*/  I2IP.S8.S32.SAT R38, R7, R6, RZ ;  /* 0x0000000607267239 */ /* 0x000fe200000014ff */
[----:B------:R-:W-:Y:S01]  /*85e0*/  IMAD R13, R37, R13, RZ ;  /* 0x0000000d250d7224 */ /* 0x000fe200078e02ff */
[----:B------:R-:W-:Y:S01]  /*85f0*/  SHF.R.S32.HI R6, RZ, 0x18, R66 ;  /* 0x00000018ff067819 */ /* 0x000fe20000011442 */
[----:B------:R-:W-:Y:S01]  /*8600*/  IMAD R11, R43, R40, R11 ;  /* 0x000000282b0b7224 */ /* 0x000fe200078e020b */
[----:B------:R-:W-:Y:S01]  /*8610*/  MOV R7, R65 ;  /* 0x0000004100077202 */ /* 0x000fe20000000f00 */
[----:B------:R-:W-:Y:S02]  /*8620*/  IMAD R14, R37, R14, RZ ;  /* 0x0000000e250e7224 */ /* 0x000fe400078e02ff */
[----:B------:R-:W-:Y:S01]  /*8630*/  IMAD R12, R32, R40, R12 ;  /* 0x00000028200c7224 */ /* 0x000fe200078e020c */
[----:B------:R-:W-:Y:S01]  /*8640*/  I2IP.S8.S32.SAT R41, R11, R10, RZ ;  /* 0x0000000a0b297239 */ /* 0x000fe200000014ff */
[----:B------:R-:W-:Y:S01]  /*8650*/  IMAD R15, R37, R15, RZ ;  /* 0x0000000f250f7224 */ /* 0x000fe200078e02ff */
[----:B------:R-:W-:Y:S01]  /*8660*/  SHF.R.S32.HI R10, RZ, 0x18, R64 ;  /* 0x00000018ff0a7819 */ /* 0x000fe20000011440 */
[----:B------:R-:W-:Y:S01]  /*8670*/  IMAD R13, R33, R40, R13 ;  /* 0x00000028210d7224 */ /* 0x000fe200078e020d */
[----:B------:R-:W-:Y:S01]  /*8680*/  I2IP.S8.S32.SAT R64, R5, R4, R38 ;  /* 0x0000000405407239 */ /* 0x000fe20000001426 */
[----:B------:R-:W-:Y:S01]  /*8690*/  IMAD R16, R37, R16, RZ ;  /* 0x0000001025107224 */ /* 0x000fe200078e02ff */
[----:B------:R-:W-:Y:S01]  /*86a0*/  I2IP.S8.S32.SAT R65, R9, R8, R41 ;  /* 0x0000000809417239 */ /* 0x000fe20000001429 */
[-C--:B------:R-:W-:Y:S01]  /*86b0*/  IMAD R14, R6, R40.reuse, R14 ;  /* 0x00000028060e7224 */ /* 0x080fe200078e020e */
[----:B------:R-:W-:Y:S01]  /*86c0*/  SHF.R.S32.HI R5, RZ, 0x18, R61 ;  /* 0x00000018ff057819 */ /* 0x000fe2000001143d */
[C---:B------:R-:W-:Y:S01]  /*86d0*/  IMAD R17, R37.reuse, R17, RZ ;  /* 0x0000001125117224 */ /* 0x040fe200078e02ff */
[----:B------:R-:W-:Y:S01]  /*86e0*/  SHF.R.S32.HI R11, RZ, 0x18, R63 ;  /* 0x00000018ff0b7819 */ /* 0x000fe2000001143f */
[----:B------:R-:W-:Y:S01]  /*86f0*/  IMAD R15, R44, R40, R15 ;  /* 0x000000282c0f7224 */ /* 0x000fe200078e020f */
[----:B------:R-:W-:Y:S01]  /*8700*/  SHF.R.S32.HI R6, RZ, 0x18, R60 ;  /* 0x00000018ff067819 */ /* 0x000fe2000001143c */
[----:B------:R-:W-:Y:S02]  /*8710*/  IMAD R18, R37, R18, RZ ;  /* 0x0000001225127224 */ /* 0x000fe400078e02ff */
[----:B------:R-:W-:Y:S01]  /*8720*/  IMAD R16, R7, R40, R16 ;  /* 0x0000002807107224 */ /* 0x000fe200078e0210 */
[----:B------:R-:W-:Y:S01]  /*8730*/  I2IP.S8.S32.SAT R14, R15, R14, RZ ;  /* 0x0000000e0f0e7239 */ /* 0x000fe200000014ff */
[----:B------:R-:W-:Y:S01]  /*8740*/  IMAD R19, R37, R19, RZ ;  /* 0x0000001325137224 */ /* 0x000fe200078e02ff */
[----:B------:R-:W-:Y:S01]  /*8750*/  SHF.R.S32.HI R7, RZ, 0x18, R50 ;  /* 0x00000018ff077819 */ /* 0x000fe20000011432 */
[----:B------:R-:W-:Y:S01]  /*8760*/  IMAD R17, R10, R40, R17 ;  /* 0x000000280a117224 */ /* 0x000fe200078e0211 */
[----:B------:R-:W-:Y:S01]  /*8770*/  I2IP.S8.S32.SAT R66, R13, R12, R14 ;  /* 0x0000000c0d427239 */ /* 0x000fe2000000140e */
[-C--:B------:R-:W-:Y:S02]  /*8780*/  IMAD R18, R11, R40.reuse, R18 ;  /* 0x000000280b127224 */ /* 0x080fe400078e0212 */
[----:B------:R-:W-:Y:S02]  /*8790*/  IMAD.MOV.U32 R4, RZ, RZ, R62 ;  /* 0x000000ffff047224 */ /* 0x000fe400078e003e */
[----:B------:R-:W-:Y:S02]  /*87a0*/  IMAD R19, R45, R40, R19 ;  /* 0x000000282d137224 */ /* 0x000fe400078e0213 */
[----:B------:R-:W-:Y:S02]  /*87b0*/  IMAD R22, R37, R22, RZ ;  /* 0x0000001625167224 */ /* 0x000fe400078e02ff */
[----:B------:R-:W-:Y:S01]  /*87c0*/  IMAD R0, R4, R40, R0 ;  /* 0x0000002804007224 */ /* 0x000fe200078e0200 */
[----:B------:R-:W-:Y:S01]  /*87d0*/  I2IP.S8.S32.SAT R18, R19, R18, RZ ;  /* 0x0000001213127239 */ /* 0x000fe200000014ff */
[----:B------:R-:W-:Y:S01]  /*87e0*/  IMAD R23, R37, R23, RZ ;  /* 0x0000001725177224 */ /* 0x000fe200078e02ff */
[----:B------:R-:W-:Y:S01]  /*87f0*/  MOV R4, R59 ;  /* 0x0000003b00047202 */ /* 0x000fe20000000f00 */
[----:B------:R-:W-:Y:S01]  /*8800*/  IMAD R3, R5, R40, R3 ;  /* 0x0000002805037224 */ /* 0x000fe200078e0203 */
[----:B------:R-:W-:Y:S01]  /*8810*/  I2IP.S8.S32.SAT R67, R17, R16, R18 ;  /* 0x0000001011437239 */ /* 0x000fe20000001412 */
[-C--:B------:R-:W-:Y:S01]  /*8820*/  IMAD R22, R6, R40.reuse, R22 ;  /* 0x0000002806167224 */ /* 0x080fe200078e0216 */
[----:B------:R-:W-:Y:S01]  /*8830*/  SHF.R.S32.HI R5, RZ, 0x18, R58 ;  /* 0x00000018ff057819 */ /* 0x000fe2000001143a */
[----:B------:R-:W-:Y:S01]  /*8840*/  IMAD R23, R46, R40, R23 ;  /* 0x000000282e177224 */ /* 0x000fe200078e0217 */
[----:B------:R-:W-:Y:S01]  /*8850*/  SHF.R.S32.HI R6, RZ, 0x18, R57 ;  /* 0x00000018ff067819 */ /* 0x000fe20000011439 */
[C---:B------:R-:W-:Y:S01]  /*8860*/  IMAD R26, R37.reuse, R26, RZ ;  /* 0x0000001a251a7224 */ /* 0x040fe200078e02ff */
[----:B------:R1:W-:Y:S01]  /*8870*/  STS.128 [R39+UR44+0x3200], R64 ;  /* 0x0032004027007988 */ /* 0x0003e20008000c2c */
[----:B------:R-:W-:Y:S01]  /*8880*/  IMAD R20, R4, R40, R20 ;  /* 0x0000002804147224 */ /* 0x000fe200078e0214 */
[----:B------:R-:W-:Y:S01]  /*8890*/  MOV R4, R56 ;  /* 0x0000003800047202 */ /* 0x000fe20000000f00 */
[----:B------:R-:W-:Y:S02]  /*88a0*/  IMAD R27, R37, R27, RZ ;  /* 0x0000001b251b7224 */ /* 0x000fe400078e02ff */
[-C--:B------:R-:W-:Y:S01]  /*88b0*/  IMAD R21, R5, R40.reuse, R21 ;  /* 0x0000002805157224 */ /* 0x080fe200078e0215 */
[----:B------:R-:W-:Y:S01]  /*88c0*/  SHF.R.S32.HI R5, RZ, 0x18, R55 ;  /* 0x00000018ff057819 */ /* 0x000fe20000011437 */
[-C--:B------:R-:W-:Y:S01]  /*88d0*/  IMAD R26, R6, R40.reuse, R26 ;  /* 0x00000028061a7224 */ /* 0x080fe200078e021a */
[----:B------:R-:W-:Y:S01]  /*88e0*/  SHF.R.S32.HI R6, RZ, 0x18, R52 ;  /* 0x00000018ff067819 */ /* 0x000fe20000011434 */
[-C--:B------:R-:W-:Y:S02]  /*88f0*/  IMAD R27, R47, R40.reuse, R27 ;  /* 0x000000282f1b7224 */ /* 0x080fe400078e021b */
[----:B------:R-:W-:Y:S01]  /*8900*/  IMAD R24, R4, R40, R24 ;  /* 0x0000002804187224 */ /* 0x000fe200078e0218 */
[----:B------:R-:W-:Y:S01]  /*8910*/  SHF.R.S32.HI R4, RZ, 0x18, R54 ;  /* 0x00000018ff047819 */ /* 0x000fe20000011436 */
[----:B------:R-:W-:Y:S02]  /*8920*/  IMAD R30, R37, R30, RZ ;  /* 0x0000001e251e7224 */ /* 0x000fe400078e02ff */
[-C--:B------:R-:W-:Y:S01]  /*8930*/  IMAD R25, R5, R40.reuse, R25 ;  /* 0x0000002805197224 */ /* 0x080fe200078e0219 */
[----:B------:R-:W-:Y:S01]  /*8940*/  MOV R5, R53 ;  /* 0x0000003500057202 */ /* 0x000fe20000000f00 */
[----:B------:R-:W-:Y:S02]  /*8950*/  IMAD R31, R37, R31, RZ ;  /* 0x0000001f251f7224 */ /* 0x000fe400078e02ff */
[----:B------:R-:W-:Y:S01]  /*8960*/  IMAD R30, R4, R40, R30 ;  /* 0x00000028041e7224 */ /* 0x000fe200078e021e */
[----:B------:R-:W-:Y:S01]  /*8970*/  I2IP.S8.S32.SAT R4, R23, R22, RZ ;  /* 0x0000001617047239 */ /* 0x000fe200000014ff */
[-C--:B------:R-:W-:Y:S02]  /*8980*/  IMAD R31, R48, R40.reuse, R31 ;  /* 0x00000028301f7224 */ /* 0x080fe400078e021f */
[----:B------:R-:W-:Y:S01]  /*8990*/  IMAD R28, R5, R40, R28 ;  /* 0x00000028051c7224 */ /* 0x000fe200078e021c */
[----:B------:R-:W-:Y:S01]  /*89a0*/  I2IP.S8.S32.SAT R5, R27, R26, RZ ;  /* 0x0000001a1b057239 */ /* 0x000fe200000014ff */
[----:B------:R-:W-:Y:S01]  /*89b0*/  IMAD R34, R37, R34, RZ ;  /* 0x0000002225227224 */ /* 0x000fe200078e02ff */
[----:B------:R-:W-:Y:S01]  /*89c0*/  I2IP.S8.S32.SAT R4, R3, R0, R4 ;  /* 0x0000000003047239 */ /* 0x000fe20000001404 */
[----:B------:R-:W-:Y:S01]  /*89d0*/  IMAD R29, R6, R40, R29 ;  /* 0x00000028061d7224 */ /* 0x000fe200078e021d */
[----:B------:R-:W-:Y:S01]  /*89e0*/  I2IP.S8.S32.SAT R6, R31, R30, RZ ;  /* 0x0000001e1f067239 */ /* 0x000fe200000014ff */
[----:B------:R-:W-:Y:S01]  /*89f0*/  IMAD R35, R37, R35, RZ ;  /* 0x0000002325237224 */ /* 0x000fe200078e02ff */
[----:B------:R-:W-:Y:S01]  /*8a00*/  I2IP.S8.S32.SAT R5, R21, R20, R5 ;  /* 0x0000001415057239 */ /* 0x000fe20000001405 */
[----:B------:R-:W-:Y:S01]  /*8a10*/  IMAD R34, R7, R40, R34 ;  /* 0x0000002807227224 */ /* 0x000fe200078e0222 */
[----:B------:R-:W-:Y:S01]  /*8a20*/  I2IP.S8.S32.SAT R6, R25, R24, R6 ;  /* 0x0000001819067239 */ /* 0x000fe20000001406 */
[----:B------:R-:W-:Y:S05]  /*8a30*/  IMAD R35, R49, R40, R35 ;  /* 0x0000002831237224 */ /* 0x000fea00078e0223 */
        /* <DEDUP_REMOVED lines=20> */
.L_x_122:
[----:B------:R-:W-:Y:S05]  /*8b80*/  BSYNC.RECONVERGENT B0 ;  /* 0x0000000000007941 */ /* 0x000fea0003800200 */
.L_x_121:
[----:B------:R-:W-:Y:S01]  /*8b90*/  IADD3 R36, PT, PT, R36, 0x1, RZ ;  /* 0x0000000124247810 */ /* 0x000fe20007ffe0ff */
[----:B------:R-:W-:Y:S04]  /*8ba0*/  BSSY.RECONVERGENT B0, `(.L_x_123) ;  /* 0x0000003000007945 */ /* 0x000fe80003800200 */
[----:B------:R-:W-:Y:S05]  /*8bb0*/  @P0 BRA `(.L_x_124) ;  /* 0x0000000000040947 */ /* 0x000fea0003800000 */
[----:B------:R-:W-:Y:S04]  /*8bc0*/  DEPBAR.LE SB0, 0x1 ;  /* 0x000080400000791a */ /* 0x000fe80000000000 */
.L_x_124:
[----:B------:R-:W-:Y:S05]  /*8bd0*/  BSYNC.RECONVERGENT B0 ;  /* 0x0000000000007941 */ /* 0x000fea0003800200 */
.L_x_123:
[----:B------:R-:W-:Y:S01]  /*8be0*/  R2UR UR6, R79 ;  /* 0x000000004f0672ca */ /* 0x000fe200000e0000 */
[----:B------:R-:W-:Y:S01]  /*8bf0*/  BAR.SYNC.DEFER_BLOCKING 0x1, 0x80 ;  /* 0x0042000000007b1d */ /* 0x000fe20000010000 */
[----:B------:R-:W-:Y:S01]  /*8c00*/  R2UR UR5, R80 ;  /* 0x00000000500572ca */ /* 0x000fe200000e0000 */
[----:B------:R-:W-:Y:S01]  /*8c10*/  UISETP.NE.AND UP1, UPT, UR47, URZ, UPT ;  /* 0x000000ff2f00728c */ /* 0x000fe2000bf25270 */
[----:B------:R-:W-:Y:S01]  /*8c20*/  ISETP.NE.AND P0, PT, R82, 0x2, PT ;  /* 0x000000025200780c */ /* 0x000fe20003f05270 */
[----:B------:R-:W-:Y:S01]  /*8c30*/  UISETP.NE.AND UP0, UPT, UR4, 0x2, UPT ;  /* 0x000000020400788c */ /* 0x000fe2000bf05270 */
[----:B------:R-:W-:Y:S02]  /*8c40*/  ISETP.NE.AND P1, PT, R36, 0x4, PT ;  /* 0x000000042400780c */ /* 0x000fe40003f25270 */
[----:B------:R-:W-:Y:S01]  /*8c50*/  SEL R3, RZ, 0x1, P0 ;  /* 0x00000001ff037807 */ /* 0x000fe20000000000 */
[----:B------:R-:W-:Y:S01]  /*8c60*/  USEL UR45, UR4, URZ, UP0 ;  /* 0x000000ff042d7287 */ /* 0x000fe20008000000 */
[----:B------:R-:W-:Y:S02]  /*8c70*/  SEL R0, RZ, 0x1, P1 ;  /* 0x00000001ff007807 */ /* 0x000fe40000800000 */
[----:B------:R-:W-:Y:S01]  /*8c80*/  LOP3.LUT R86, R86, R3, RZ, 0x3c, !PT ;  /* 0x0000000356567212 */ /* 0x000fe200078e3cff */
[----:B------:R-:W-:Y:S01]  /*8c90*/  UIADD3 UR24, UPT, UPT, UR37, UR6, URZ ;  /* 0x0000000625187290 */ /* 0x000fe2000fffe0ff */
[----:B------:R-:W-:Y:S01]  /*8ca0*/  LOP3.LUT R87, R87, R0, RZ, 0x3c, !PT ;  /* 0x0000000057577212 */ /* 0x000fe200078e3cff */
[----:B------:R-:W-:Y:S01]  /*8cb0*/  UIADD3 UR20, UPT, UPT, UR38, UR5, URZ ;  /* 0x0000000526147290 */ /* 0x000fe2000fffe0ff */
[----:B------:R-:W-:Y:S02]  /*8cc0*/  SEL R82, R82, RZ, P0 ;  /* 0x000000ff52527207 */ /* 0x000fe40000000000 */
[----:B------:R-:W-:Y:S01]  /*8cd0*/  SEL R36, R36, RZ, P1 ;  /* 0x000000ff24247207 */ /* 0x000fe20000800000 */
[----:B------:R-:W-:Y:S01]  /*8ce0*/  UMOV UR36, UR60 ;  /* 0x0000003c00247c82 */ /* 0x000fe20008000000 */
[----:B------:R-:W-:Y:S07]  /*8cf0*/  BRA.U UP1, `(.L_x_125) ;  /* 0xffffffc501a47547 */ /* 0x000fee000b83ffff */
[----:B------:R-:W-:Y:S05]  /*8d00*/  EXIT ;  /* 0x000000000000794d */ /* 0x000fea0003800000 */
.L_x_24:
[----:B---3--:R3:W4:Y:S02]  /*8d10*/  SYNCS.PHASECHK.TRANS64.TRYWAIT P0, [R0+URZ+0xe0], R2 ;  /* 0x0000e002000075a7 */ /* 0x00872400080011ff */
[----:B----4-:R-:W-:Y:S05]  /*8d20*/  @!P0 NANOSLEEP.SYNCS 0x989680 ;  /* 0x009896800000895d */ /* 0x010fea0003900000 */
[----:B------:R-:W4:Y:S02]  /*8d30*/  @!P0 SYNCS.PHASECHK.TRANS64 P0, [R0+URZ+0xe0], R2 ;  /* 0x0000e002000085a7 */ /* 0x000f2400080010ff */
[----:B----4-:R-:W-:Y:S05]  /*8d40*/  @!P0 BRA `(.L_x_24) ;  /* 0xfffffffc00f08947 */ /* 0x010fea000383ffff */
[----:B------:R-:W-:Y:S05]  /*8d50*/  BRA `(.L_x_126) ;  /* 0xffffff8800c07947 */ /* 0x000fea000383ffff */
.L_x_27:
[----:B--2---:R-:W-:-:S07]  /*8d60*/  MOV R0, UR33 ;  /* 0x0000002100007c02 */ /* 0x004fce0008000f00 */
.L_x_127:
[----:B--2---:R2:W3:Y:S02]  /*8d70*/  SYNCS.PHASECHK.TRANS64.TRYWAIT P0, [R0+URZ+0x18], R3 ;  /* 0x00001803000075a7 */ /* 0x0044e400080011ff */
[----:B---3--:R-:W-:Y:S05]  /*8d80*/  @!P0 NANOSLEEP.SYNCS 0x989680 ;  /* 0x009896800000895d */ /* 0x008fea0003900000 */
[----:B------:R-:W3:Y:S02]  /*8d90*/  @!P0 SYNCS.PHASECHK.TRANS64 P0, [R0+URZ+0x18], R3 ;  /* 0x00001803000085a7 */ /* 0x000ee400080010ff */
[----:B---3--:R-:W-:Y:S05]  /*8da0*/  @!P0 BRA `(.L_x_127) ;  /* 0xfffffffc00f08947 */ /* 0x008fea000383ffff */
[----:B------:R-:W-:Y:S05]  /*8db0*/  BRA `(.L_x_26) ;  /* 0xffffff8c00087947 */ /* 0x000fea000383ffff */
.L_x_34:
[----:B-1----:R-:W-:-:S07]  /*8dc0*/  MOV R0, UR33 ;  /* 0x0000002100007c02 */ /* 0x002fce0008000f00 */
.L_x_128:
[----:B-1----:R1:W2:Y:S02]  /*8dd0*/  SYNCS.PHASECHK.TRANS64.TRYWAIT P0, [R0+URZ+0x18], R3 ;  /* 0x00001803000075a7 */ /* 0x0022a400080011ff */
[----:B--2---:R-:W-:Y:S05]  /*8de0*/  @!P0 NANOSLEEP.SYNCS 0x989680 ;  /* 0x009896800000895d */ /* 0x004fea0003900000 */
[----:B------:R-:W2:Y:S02]  /*8df0*/  @!P0 SYNCS.PHASECHK.TRANS64 P0, [R0+URZ+0x18], R3 ;  /* 0x00001803000085a7 */ /* 0x000ea400080010ff */
[----:B--2---:R-:W-:Y:S05]  /*8e00*/  @!P0 BRA `(.L_x_128) ;  /* 0xfffffffc00f08947 */ /* 0x004fea000383ffff */
[----:B------:R-:W-:Y:S05]  /*8e10*/  BRA `(.L_x_33) ;  /* 0xffffff8c00f87947 */ /* 0x000fea000383ffff */
.L_x_39:
[----:B-1----:R1:W2:Y:S02]  /*8e20*/  SYNCS.PHASECHK.TRANS64.TRYWAIT P0, [R3+URZ+0x70], R0 ;  /* 0x00007000030075a7 */ /* 0x0022a400080011ff */
[----:B--2---:R-:W-:Y:S05]  /*8e30*/  @!P0 NANOSLEEP.SYNCS 0x989680 ;  /* 0x009896800000895d */ /* 0x004fea0003900000 */
[----:B------:R-:W2:Y:S02]  /*8e40*/  @!P0 SYNCS.PHASECHK.TRANS64 P0, [R3+URZ+0x70], R0 ;  /* 0x00007000030085a7 */ /* 0x000ea400080010ff */
[----:B--2---:R-:W-:Y:S05]  /*8e50*/  @!P0 BRA `(.L_x_39) ;  /* 0xfffffffc00f08947 */ /* 0x004fea000383ffff */
[----:B------:R-:W-:Y:S05]  /*8e60*/  BRA `(.L_x_129) ;  /* 0xffffff9000c87947 */ /* 0x000fea000383ffff */
.L_x_43:
[----:B------:R-:W-:-:S07]  /*8e70*/  MOV R0, UR4 ;  /* 0x0000000400007c02 */ /* 0x000fce0008000f00 */
.L_x_130:
[----:B-1----:R1:W2:Y:S02]  /*8e80*/  SYNCS.PHASECHK.TRANS64.TRYWAIT P0, [R0+URZ], R2 ;  /* 0x00000002000075a7 */ /* 0x0022a400080011ff */
[----:B--2---:R-:W-:Y:S05]  /*8e90*/  @!P0 NANOSLEEP.SYNCS 0x989680 ;  /* 0x009896800000895d */ /* 0x004fea0003900000 */
[----:B------:R-:W2:Y:S02]  /*8ea0*/  @!P0 SYNCS.PHASECHK.TRANS64 P0, [R0+URZ], R2 ;  /* 0x00000002000085a7 */ /* 0x000ea400080010ff */
[----:B--2---:R-:W-:Y:S05]  /*8eb0*/  @!P0 BRA `(.L_x_130) ;  /* 0xfffffffc00f08947 */ /* 0x004fea000383ffff */
[----:B------:R-:W-:Y:S05]  /*8ec0*/  BRA `(.L_x_131) ;  /* 0xffffff9800747947 */ /* 0x000fea000383ffff */
.L_x_44:
[----:B------:R-:W-:-:S07]  /*8ed0*/  MOV R0, UR5 ;  /* 0x0000000500007c02 */ /* 0x000fce0008000f00 */
.L_x_132:
[----:B-1----:R1:W2:Y:S02]  /*8ee0*/  SYNCS.PHASECHK.TRANS64.TRYWAIT P0, [R0+URZ], R2 ;  /* 0x00000002000075a7 */ /* 0x0022a400080011ff */
[----:B--2---:R-:W-:Y:S05]  /*8ef0*/  @!P0 NANOSLEEP.SYNCS 0x989680 ;  /* 0x009896800000895d */ /* 0x004fea0003900000 */
[----:B------:R-:W2:Y:S02]  /*8f00*/  @!P0 SYNCS.PHASECHK.TRANS64 P0, [R0+URZ], R2 ;  /* 0x00000002000085a7 */ /* 0x000ea400080010ff */
[----:B--2---:R-:W-:Y:S05]  /*8f10*/  @!P0 BRA `(.L_x_132) ;  /* 0xfffffffc00f08947 */ /* 0x004fea000383ffff */
[----:B------:R-:W-:Y:S05]  /*8f20*/  BRA `(.L_x_133) ;  /* 0xffffff9800807947 */ /* 0x000fea000383ffff */
.L_x_47:
[----:B--2---:R2:W3:Y:S02]  /*8f30*/  SYNCS.PHASECHK.TRANS64.TRYWAIT P0, [R2+URZ+0xd0], R4 ;  /* 0x0000d004020075a7 */ /* 0x0044e400080011ff */
[----:B---3--:R-:W-:Y:S05]  /*8f40*/  @!P0 NANOSLEEP.SYNCS 0x989680 ;  /* 0x009896800000895d */ /* 0x008fea0003900000 */
[----:B------:R-:W3:Y:S02]  /*8f50*/  @!P0 SYNCS.PHASECHK.TRANS64 P0, [R2+URZ+0xd0], R4 ;  /* 0x0000d004020085a7 */ /* 0x000ee400080010ff */
[----:B---3--:R-:W-:Y:S05]  /*8f60*/  @!P0 BRA `(.L_x_47) ;  /* 0xfffffffc00f08947 */ /* 0x008fea000383ffff */
[----:B------:R-:W-:Y:S05]  /*8f70*/  BRA `(.L_x_134) ;  /* 0xffffff9800dc7947 */ /* 0x000fea000383ffff */
.L_x_48:
[----:B------:R-:W-:-:S07]  /*8f80*/  MOV R2, UR4 ;  /* 0x0000000400027c02 */ /* 0x000fce0008000f00 */
.L_x_135:
[----:B--2---:R2:W3:Y:S02]  /*8f90*/  SYNCS.PHASECHK.TRANS64.TRYWAIT P0, [R2+URZ+0x80], R5 ;  /* 0x00008005020075a7 */ /* 0x0044e400080011ff */
[----:B---3--:R-:W-:Y:S05]  /*8fa0*/  @!P0 NANOSLEEP.SYNCS 0x989680 ;  /* 0x009896800000895d */ /* 0x008fea0003900000 */
[----:B------:R-:W3:Y:S02]  /*8fb0*/  @!P0 SYNCS.PHASECHK.TRANS64 P0, [R2+URZ+0x80], R5 ;  /* 0x00008005020085a7 */ /* 0x000ee400080010ff */
[----:B---3--:R-:W-:Y:S05]  /*8fc0*/  @!P0 BRA `(.L_x_135) ;  /* 0xfffffffc00f08947 */ /* 0x008fea000383ffff */
[----:B------:R-:W-:Y:S05]  /*8fd0*/  BRA `(.L_x_136) ;  /* 0xffffff9800ec7947 */ /* 0x000fea000383ffff */
.L_x_49:
[----:B--2---:R2:W3:Y:S02]  /*8fe0*/  SYNCS.PHASECHK.TRANS64.TRYWAIT P1, [R2+URZ+0x70], R4 ;  /* 0x00007004020075a7 */ /* 0x0044e400080211ff */
[----:B---3--:R-:W-:Y:S05]  /*8ff0*/  @!P1 NANOSLEEP.SYNCS 0x989680 ;  /* 0x009896800000995d */ /* 0x008fea0003900000 */
[----:B------:R-:W3:Y:S02]  /*9000*/  @!P1 SYNCS.PHASECHK.TRANS64 P1, [R2+URZ+0x70], R4 ;  /* 0x00007004020095a7 */ /* 0x000ee400080210ff */
[----:B---3--:R-:W-:Y:S05]  /*9010*/  @!P1 BRA `(.L_x_49) ;  /* 0xfffffffc00f09947 */ /* 0x008fea000383ffff */
[----:B------:R-:W-:Y:S05]  /*9020*/  BRA `(.L_x_137) ;  /* 0xffffff9c001c7947 */ /* 0x000fea000383ffff */
.L_x_52:
[----:B------:R-:W-:-:S07]  /*9030*/  MOV R0, UR4 ;  /* 0x0000000400007c02 */ /* 0x000fce0008000f00 */
.L_x_138:
[----:B--2---:R2:W3:Y:S02]  /*9040*/  SYNCS.PHASECHK.TRANS64.TRYWAIT P0, [R0+URZ+0x80], R2 ;  /* 0x00008002000075a7 */ /* 0x0044e400080011ff */
[----:B---3--:R-:W-:Y:S05]  /*9050*/  @!P0 NANOSLEEP.SYNCS 0x989680 ;  /* 0x009896800000895d */ /* 0x008fea0003900000 */
[----:B------:R-:W3:Y:S02]  /*9060*/  @!P0 SYNCS.PHASECHK.TRANS64 P0, [R0+URZ+0x80], R2 ;  /* 0x00008002000085a7 */ /* 0x000ee400080010ff */
[----:B---3--:R-:W-:Y:S05]  /*9070*/  @!P0 BRA `(.L_x_138) ;  /* 0xfffffffc00f08947 */ /* 0x008fea000383ffff */
[----:B------:R-:W-:Y:S05]  /*9080*/  BRA `(.L_x_51) ;  /* 0xffffff9c00707947 */ /* 0x000fea000383ffff */
.L_x_59:
[----:B-1----:R1:W2:Y:S02]  /*9090*/  SYNCS.PHASECHK.TRANS64.TRYWAIT P1, [R0+URZ+0x70], R2 ;  /* 0x00007002000075a7 */ /* 0x0022a400080211ff */
[----:B--2---:R-:W-:Y:S05]  /*90a0*/  @!P1 NANOSLEEP.SYNCS 0x989680 ;  /* 0x009896800000995d */ /* 0x004fea0003900000 */
[----:B------:R-:W2:Y:S02]  /*90b0*/  @!P1 SYNCS.PHASECHK.TRANS64 P1, [R0+URZ+0x70], R2 ;  /* 0x00007002000095a7 */ /* 0x000ea400080210ff */
[----:B--2---:R-:W-:Y:S05]  /*90c0*/  @!P1 BRA `(.L_x_59) ;  /* 0xfffffffc00f09947 */ /* 0x004fea000383ffff */
[----:B------:R-:W-:Y:S05]  /*90d0*/  BRA `(.L_x_139) ;  /* 0xffffffa400047947 */ /* 0x000fea000383ffff */
.L_x_60:
[----:B------:R-:W-:-:S07]  /*90e0*/  MOV R2, UR47 ;  /* 0x0000002f00027c02 */ /* 0x000fce0008000f00 */
.L_x_140:
[----:B-1----:R1:W2:Y:S02]  /*90f0*/  SYNCS.PHASECHK.TRANS64.TRYWAIT P0, [R2+URZ+0xb0], R0 ;  /* 0x0000b000020075a7 */ /* 0x0022a400080011ff */
[----:B--2---:R-:W-:Y:S05]  /*9100*/  @!P0 NANOSLEEP.SYNCS 0x989680 ;  /* 0x009896800000895d */ /* 0x004fea0003900000 */
[----:B------:R-:W2:Y:S02]  /*9110*/  @!P0 SYNCS.PHASECHK.TRANS64 P0, [R2+URZ+0xb0], R0 ;  /* 0x0000b000020085a7 */ /* 0x000ea400080010ff */
[----:B--2---:R-:W-:Y:S05]  /*9120*/  @!P0 BRA `(.L_x_140) ;  /* 0xfffffffc00f08947 */ /* 0x004fea000383ffff */
[----:B------:R-:W-:Y:S05]  /*9130*/  BRA `(.L_x_141) ;  /* 0xffffffa400507947 */ /* 0x000fea000383ffff */
.L_x_63:
[----:B------:R-:W-:Y:S07]  /*9140*/  MOV R0, UR7 ;  /* 0x0000000700007c02 */ /* 0x000fee0008000f00 */
.L_x_142:
[----:B-1----:R1:W2:Y:S02]  /*9150*/  SYNCS.PHASECHK.TRANS64.TRYWAIT P0, [R0+URZ], R2 ;  /* 0x00000002000075a7 */ /* 0x0022a400080011ff */
[----:B--2---:R-:W-:Y:S05]  /*9160*/  @!P0 NANOSLEEP.SYNCS 0x989680 ;  /* 0x009896800000895d */ /* 0x004fea0003900000 */
[----:B------:R-:W2:Y:S02]  /*9170*/  @!P0 SYNCS.PHASECHK.TRANS64 P0, [R0+URZ], R2 ;  /* 0x00000002000085a7 */ /* 0x000ea400080010ff */
[----:B--2---:R-:W-:Y:S05]  /*9180*/  @!P0 BRA `(.L_x_142) ;  /* 0xfffffffc00f08947 */ /* 0x004fea000383ffff */
[----:B------:R-:W-:Y:S05]  /*9190*/  BRA `(.L_x_62) ;  /* 0xffffffa4006c7947 */ /* 0x000fea000383ffff */
.L_x_66:
[----:B------:R-:W-:-:S07]  /*91a0*/  MOV R0, UR4 ;  /* 0x0000000400007c02 */ /* 0x000fce0008000f00 */
.L_x_143:
[----:B--2---:R2:W4:Y:S02]  /*91b0*/  SYNCS.PHASECHK.TRANS64.TRYWAIT P0, [R0+URZ], R2 ;  /* 0x00000002000075a7 */ /* 0x00452400080011ff */
[----:B----4-:R-:W-:Y:S05]  /*91c0*/  @!P0 NANOSLEEP.SYNCS 0x989680 ;  /* 0x009896800000895d */ /* 0x010fea0003900000 */
[----:B------:R-:W4:Y:S02]  /*91d0*/  @!P0 SYNCS.PHASECHK.TRANS64 P0, [R0+URZ], R2 ;  /* 0x00000002000085a7 */ /* 0x000f2400080010ff */
[----:B----4-:R-:W-:Y:S05]  /*91e0*/  @!P0 BRA `(.L_x_143) ;  /* 0xfffffffc00f08947 */ /* 0x010fea000383ffff */
[----:B------:R-:W-:Y:S05]  /*91f0*/  BRA `(.L_x_144) ;  /* 0xffffffa800987947 */ /* 0x000fea000383ffff */
.L_x_67:
[----:B------:R-:W-:-:S07]  /*9200*/  MOV R0, UR5 ;  /* 0x0000000500007c02 */ /* 0x000fce0008000f00 */
.L_x_145:
[----:B-1----:R1:W2:Y:S02]  /*9210*/  SYNCS.PHASECHK.TRANS64.TRYWAIT P0, [R0+URZ], R3 ;  /* 0x00000003000075a7 */ /* 0x0022a400080011ff */
[----:B--2---:R-:W-:Y:S05]  /*9220*/  @!P0 NANOSLEEP.SYNCS 0x989680 ;  /* 0x009896800000895d */ /* 0x004fea0003900000 */
[----:B------:R-:W2:Y:S02]  /*9230*/  @!P0 SYNCS.PHASECHK.TRANS64 P0, [R0+URZ], R3 ;  /* 0x00000003000085a7 */ /* 0x000ea400080010ff */
[----:B--2---:R-:W-:Y:S05]  /*9240*/  @!P0 BRA `(.L_x_145) ;  /* 0xfffffffc00f08947 */ /* 0x004fea000383ffff */
[----:B------:R-:W-:Y:S05]  /*9250*/  BRA `(.L_x_146) ;  /* 0xffffffa800a47947 */ /* 0x000fea000383ffff */
.L_x_68:
[----:B------:R-:W-:-:S07]  /*9260*/  MOV R0, UR5 ;  /* 0x0000000500007c02 */ /* 0x000fce0008000f00 */
.L_x_147:
[----:B-1----:R1:W2:Y:S02]  /*9270*/  SYNCS.PHASECHK.TRANS64.TRYWAIT P0, [R0+URZ], R3 ;  /* 0x00000003000075a7 */ /* 0x0022a400080011ff */
[----:B--2---:R-:W-:Y:S05]  /*9280*/  @!P0 NANOSLEEP.SYNCS 0x989680 ;  /* 0x009896800000895d */ /* 0x004fea0003900000 */
[----:B------:R-:W2:Y:S02]  /*9290*/  @!P0 SYNCS.PHASECHK.TRANS64 P0, [R0+URZ], R3 ;  /* 0x00000003000085a7 */ /* 0x000ea400080010ff */
[----:B--2---:R-:W-:Y:S05]  /*92a0*/  @!P0 BRA `(.L_x_147) ;  /* 0xfffffffc00f08947 */ /* 0x004fea000383ffff */
[----:B------:R-:W-:Y:S05]  /*92b0*/  BRA `(.L_x_148) ;  /* 0xffffffa800b07947 */ /* 0x000fea000383ffff */
.L_x_69:
[----:B-1----:R-:W-:-:S07]  /*92c0*/  MOV R0, UR4 ;  /* 0x0000000400007c02 */ /* 0x002fce0008000f00 */
.L_x_149:
[----:B-1----:R1:W2:Y:S02]  /*92d0*/  SYNCS.PHASECHK.TRANS64.TRYWAIT P0, [R0+URZ], R2 ;  /* 0x00000002000075a7 */ /* 0x0022a400080011ff */
[----:B--2---:R-:W-:Y:S05]  /*92e0*/  @!P0 NANOSLEEP.SYNCS 0x989680 ;  /* 0x009896800000895d */ /* 0x004fea0003900000 */
[----:B------:R-:W2:Y:S02]  /*92f0*/  @!P0 SYNCS.PHASECHK.TRANS64 P0, [R0+URZ], R2 ;  /* 0x00000002000085a7 */ /* 0x000ea400080010ff */
[----:B--2---:R-:W-:Y:S05]  /*9300*/  @!P0 BRA `(.L_x_149) ;  /* 0xfffffffc00f08947 */ /* 0x004fea000383ffff */
[----:B------:R-:W-:Y:S05]  /*9310*/  BRA `(.L_x_150) ;  /* 0xffffffa800bc7947 */ /* 0x000fea000383ffff */
.L_x_74:
[----:B--2---:R2:W3:Y:S02]  /*9320*/  SYNCS.PHASECHK.TRANS64.TRYWAIT P0, [R8+URZ+0x70], R0 ;  /* 0x00007000080075a7 */ /* 0x0044e400080011ff */
[----:B---3--:R-:W-:Y:S05]  /*9330*/  @!P0 NANOSLEEP.SYNCS 0x989680 ;  /* 0x009896800000895d */ /* 0x008fea0003900000 */
[----:B------:R-:W3:Y:S02]  /*9340*/  @!P0 SYNCS.PHASECHK.TRANS64 P0, [R8+URZ+0x70], R0 ;  /* 0x00007000080085a7 */ /* 0x000ee400080010ff */
[----:B---3--:R-:W-:Y:S05]  /*9350*/  @!P0 BRA `(.L_x_74) ;  /* 0xfffffffc00f08947 */ /* 0x008fea000383ffff */
[----:B------:R-:W-:Y:S05]  /*9360*/  BRA `(.L_x_151) ;  /* 0xffffffac00ec7947 */ /* 0x000fea000383ffff */
.L_x_77:
[----:B--2---:R-:W-:Y:S07]  /*9370*/  MOV R0, UR21 ;  /* 0x0000001500007c02 */ /* 0x004fee0008000f00 */
.L_x_152:
[----:B--2---:R2:W3:Y:S02]  /*9380*/  SYNCS.PHASECHK.TRANS64.TRYWAIT P1, [R0+URZ+0x68], R2 ;  /* 0x00006802000075a7 */ /* 0x0044e400080211ff */
[----:B---3--:R-:W-:Y:S05]  /*9390*/  @!P1 NANOSLEEP.SYNCS 0x989680 ;  /* 0x009896800000995d */ /* 0x008fea0003900000 */
[----:B------:R-:W3:Y:S02]  /*93a0*/  @!P1 SYNCS.PHASECHK.TRANS64 P1, [R0+URZ+0x68], R2 ;  /* 0x00006802000095a7 */ /* 0x000ee400080210ff */
[----:B---3--:R-:W-:Y:S05]  /*93b0*/  @!P1 BRA `(.L_x_152) ;  /* 0xfffffffc00f09947 */ /* 0x008fea000383ffff */
[----:B------:R-:W-:Y:S05]  /*93c0*/  BRA `(.L_x_76) ;  /* 0xffffffb400687947 */ /* 0x000fea000383ffff */
.L_x_80:
[----:B--2---:R-:W-:Y:S07]  /*93d0*/  MOV R0, UR21 ;  /* 0x0000001500007c02 */ /* 0x004fee0008000f00 */
.L_x_153:
[----:B--2---:R2:W3:Y:S02]  /*93e0*/  SYNCS.PHASECHK.TRANS64.TRYWAIT P0, [R0+URZ+0x48], R4 ;  /* 0x00004804000075a7 */ /* 0x0044e400080011ff */
[----:B---3--:R-:W-:Y:S05]  /*93f0*/  @!P0 NANOSLEEP.SYNCS 0x989680 ;  /* 0x009896800000895d */ /* 0x008fea0003900000 */
[----:B------:R-:W3:Y:S02]  /*9400*/  @!P0 SYNCS.PHASECHK.TRANS64 P0, [R0+URZ+0x48], R4 ;  /* 0x00004804000085a7 */ /* 0x000ee400080010ff */
[----:B---3--:R-:W-:Y:S05]  /*9410*/  @!P0 BRA `(.L_x_153) ;  /* 0xfffffffc00f08947 */ /* 0x008fea000383ffff */
[----:B------:R-:W-:Y:S05]  /*9420*/  BRA `(.L_x_154) ;  /* 0xffffffb400c07947 */ /* 0x000fea000383ffff */
.L_x_81:
[----:B------:R-:W-:Y:S07]  /*9430*/  MOV R0, UR21 ;  /* 0x0000001500007c02 */ /* 0x000fee0008000f00 */
.L_x_155:
[----:B--2---:R2:W3:Y:S02]  /*9440*/  SYNCS.PHASECHK.TRANS64.TRYWAIT P0, [R0+URZ+0x50], R4 ;  /* 0x00005004000075a7 */ /* 0x0044e400080011ff */
[----:B---3--:R-:W-:Y:S05]  /*9450*/  @!P0 NANOSLEEP.SYNCS 0x989680 ;  /* 0x009896800000895d */ /* 0x008fea0003900000 */
[----:B------:R-:W3:Y:S02]  /*9460*/  @!P0 SYNCS.PHASECHK.TRANS64 P0, [R0+URZ+0x50], R4 ;  /* 0x00005004000085a7 */ /* 0x000ee400080010ff */
[----:B---3--:R-:W-:Y:S05]  /*9470*/  @!P0 BRA `(.L_x_155) ;  /* 0xfffffffc00f08947 */ /* 0x008fea000383ffff */
[----:B------:R-:W-:Y:S05]  /*9480*/  BRA `(.L_x_156) ;  /* 0xffffffb800007947 */ /* 0x000fea000383ffff */
.L_x_82:
[----:B------:R-:W-:Y:S07]  /*9490*/  MOV R0, UR21 ;  /* 0x0000001500007c02 */ /* 0x000fee0008000f00 */
.L_x_157:
[----:B--2---:R2:W3:Y:S02]  /*94a0*/  SYNCS.PHASECHK.TRANS64.TRYWAIT P0, [R0+URZ+0x58], R4 ;  /* 0x00005804000075a7 */ /* 0x0044e400080011ff */
[----:B---3--:R-:W-:Y:S05]  /*94b0*/  @!P0 NANOSLEEP.SYNCS 0x989680 ;  /* 0x009896800000895d */ /* 0x008fea0003900000 */
[----:B------:R-:W3:Y:S02]  /*94c0*/  @!P0 SYNCS.PHASECHK.TRANS64 P0, [R0+URZ+0x58], R4 ;  /* 0x00005804000085a7 */ /* 0x000ee400080010ff */
[----:B---3--:R-:W-:Y:S05]  /*94d0*/  @!P0 BRA `(.L_x_157) ;  /* 0xfffffffc00f08947 */ /* 0x008fea000383ffff */
[----:B------:R-:W-:Y:S05]  /*94e0*/  BRA `(.L_x_158) ;  /* 0xffffffb8004c7947 */ /* 0x000fea000383ffff */
.L_x_84:
[----:B------:R-:W-:-:S07]  /*94f0*/  MOV R0, UR21 ;  /* 0x0000001500007c02 */ /* 0x000fce0008000f00 */
.L_x_159:
[----:B---3--:R3:W4:Y:S02]  /*9500*/  SYNCS.PHASECHK.TRANS64.TRYWAIT P0, [R0+URZ+0x48], R2 ;  /* 0x00004802000075a7 */ /* 0x00872400080011ff */
[----:B----4-:R-:W-:Y:S05]  /*9510*/  @!P0 NANOSLEEP.SYNCS 0x989680 ;  /* 0x009896800000895d */ /* 0x010fea0003900000 */
[----:B------:R-:W4:Y:S02]  /*9520*/  @!P0 SYNCS.PHASECHK.TRANS64 P0, [R0+URZ+0x48], R2 ;  /* 0x00004802000085a7 */ /* 0x000f2400080010ff */
[----:B----4-:R-:W-:Y:S05]  /*9530*/  @!P0 BRA `(.L_x_159) ;  /* 0xfffffffc00f08947 */ /* 0x010fea000383ffff */
[----:B------:R-:W-:Y:S05]  /*9540*/  BRA `(.L_x_160) ;  /* 0xffffffb800c47947 */ /* 0x000fea000383ffff */
.L_x_85:
[----:B---3--:R-:W-:-:S07]  /*9550*/  MOV R0, UR21 ;  /* 0x0000001500007c02 */ /* 0x008fce0008000f00 */
.L_x_161:
[----:B---3--:R3:W4:Y:S02]  /*9560*/  SYNCS.PHASECHK.TRANS64.TRYWAIT P0, [R0+URZ+0x50], R2 ;  /* 0x00005002000075a7 */ /* 0x00872400080011ff */
[----:B----4-:R-:W-:Y:S05]  /*9570*/  @!P0 NANOSLEEP.SYNCS 0x989680 ;  /* 0x009896800000895d */ /* 0x010fea0003900000 */
[----:B------:R-:W4:Y:S02]  /*9580*/  @!P0 SYNCS.PHASECHK.TRANS64 P0, [R0+URZ+0x50], R2 ;  /* 0x00005002000085a7 */ /* 0x000f2400080010ff */
[----:B----4-:R-:W-:Y:S05]  /*9590*/  @!P0 BRA `(.L_x_161) ;  /* 0xfffffffc00f08947 */ /* 0x010fea000383ffff */
[----:B------:R-:W-:Y:S05]  /*95a0*/  BRA `(.L_x_162) ;  /* 0xffffffb800b47947 */ /* 0x000fea000383ffff */
.L_x_87:
[----:B-1----:R1:W2:Y:S02]  /*95b0*/  SYNCS.PHASECHK.TRANS64.TRYWAIT P0, [R8+URZ+0x70], R0 ;  /* 0x00007000080075a7 */ /* 0x0022a400080011ff */
[----:B--2---:R-:W-:Y:S05]  /*95c0*/  @!P0 NANOSLEEP.SYNCS 0x989680 ;  /* 0x009896800000895d */ /* 0x004fea0003900000 */
[----:B------:R-:W2:Y:S02]  /*95d0*/  @!P0 SYNCS.PHASECHK.TRANS64 P0, [R8+URZ+0x70], R0 ;  /* 0x00007000080085a7 */ /* 0x000ea400080010ff */
[----:B--2---:R-:W-:Y:S05]  /*95e0*/  @!P0 BRA `(.L_x_87) ;  /* 0xfffffffc00f08947 */ /* 0x004fea000383ffff */
[----:B------:R-:W-:Y:S05]  /*95f0*/  BRA `(.L_x_163) ;  /* 0xffffffbc00787947 */ /* 0x000fea000383ffff */
.L_x_97:
[----:B-1----:R1:W2:Y:S02]  /*9600*/  SYNCS.PHASECHK.TRANS64.TRYWAIT P1, [R3+URZ+0x30], R0 ;  /* 0x00003000030075a7 */ /* 0x0022a400080211ff */
[----:B--2---:R-:W-:Y:S05]  /*9610*/  @!P1 NANOSLEEP.SYNCS 0x989680 ;  /* 0x009896800000995d */ /* 0x004fea0003900000 */
[----:B------:R-:W2:Y:S02]  /*9620*/  @!P1 SYNCS.PHASECHK.TRANS64 P1, [R3+URZ+0x30], R0 ;  /* 0x00003000030095a7 */ /* 0x000ea400080210ff */
[----:B--2---:R-:W-:Y:S05]  /*9630*/  @!P1 BRA `(.L_x_97) ;  /* 0xfffffffc00f09947 */ /* 0x004fea000383ffff */
[----:B------:R-:W-:Y:S05]  /*9640*/  BRA `(.L_x_96) ;  /* 0xffffffc800e07947 */ /* 0x000fea000383ffff */
.L_x_99:
[----:B-1----:R1:W2:Y:S02]  /*9650*/  SYNCS.PHASECHK.TRANS64.TRYWAIT P0, [R42+URZ+0x90], R4 ;  /* 0x000090042a0075a7 */ /* 0x0022a400080011ff */
[----:B--2---:R-:W-:Y:S05]  /*9660*/  @!P0 NANOSLEEP.SYNCS 0x989680 ;  /* 0x009896800000895d */ /* 0x004fea0003900000 */
[----:B------:R-:W2:Y:S02]  /*9670*/  @!P0 SYNCS.PHASECHK.TRANS64 P0, [R42+URZ+0x90], R4 ;  /* 0x000090042a0085a7 */ /* 0x000ea400080010ff */
[----:B--2---:R-:W-:Y:S05]  /*9680*/  @!P0 BRA `(.L_x_99) ;  /* 0xfffffffc00f08947 */ /* 0x004fea000383ffff */
[----:B------:R-:W-:Y:S05]  /*9690*/  BRA `(.L_x_98) ;  /* 0xffffffcc00347947 */ /* 0x000fea000383ffff */
.L_x_109:
[----:B-1----:R1:W2:Y:S02]  /*96a0*/  SYNCS.PHASECHK.TRANS64.TRYWAIT P0, [R4+URZ+0x30], R3 ;  /* 0x00003003040075a7 */ /* 0x0022a400080011ff */
[----:B--2---:R-:W-:Y:S05]  /*96b0*/  @!P0 NANOSLEEP.SYNCS 0x989680 ;  /* 0x009896800000895d */ /* 0x004fea0003900000 */
[----:B------:R-:W2:Y:S02]  /*96c0*/  @!P0 SYNCS.PHASECHK.TRANS64 P0, [R4+URZ+0x30], R3 ;  /* 0x00003003040085a7 */ /* 0x000ea400080010ff */
[----:B--2---:R-:W-:Y:S05]  /*96d0*/  @!P0 BRA `(.L_x_109) ;  /* 0xfffffffc00f08947 */ /* 0x004fea000383ffff */
[----:B------:R-:W-:Y:S05]  /*96e0*/  BRA `(.L_x_108) ;  /* 0xffffffd8004c7947 */ /* 0x000fea000383ffff */
.L_x_119:
[----:B-1----:R1:W2:Y:S02]  /*96f0*/  SYNCS.PHASECHK.TRANS64.TRYWAIT P0, [R3+URZ+0x30], R5 ;  /* 0x00003005030075a7 */ /* 0x0022a400080011ff */
[----:B--2---:R-:W-:Y:S05]  /*9700*/  @!P0 NANOSLEEP.SYNCS 0x989680 ;  /* 0x009896800000895d */ /* 0x004fea0003900000 */
[----:B------:R-:W2:Y:S02]  /*9710*/  @!P0 SYNCS.PHASECHK.TRANS64 P0, [R3+URZ+0x30], R5 ;  /* 0x00003005030085a7 */ /* 0x000ea400080010ff */
[----:B--2---:R-:W-:Y:S05]  /*9720*/  @!P0 BRA `(.L_x_119) ;  /* 0xfffffffc00f08947 */ /* 0x004fea000383ffff */
[----:B------:R-:W-:Y:S05]  /*9730*/  BRA `(.L_x_118) ;  /* 0xffffffe400c47947 */ /* 0x000fea000383ffff */
        .weak           $__internal_0_$__cuda_sm10x_tcgen05_guardrail_trap_col_being_dealloced_not_returned_by_alloc
        .type           $__internal_0_$__cuda_sm10x_tcgen05_guardrail_trap_col_being_dealloced_not_returned_by_alloc,@function
        .size           $__internal_0_$__cuda_sm10x_tcgen05_guardrail_trap_col_being_dealloced_not_returned_by_alloc,($__internal_1_$__cuda_sm10x_tcgen05_guardrail_trap_phase_invalid_during_alloc - $__internal_0_$__cuda_sm10x_tcgen05_guardrail_trap_col_being_dealloced_not_returned_by_alloc)
$__internal_0_$__cuda_sm10x_tcgen05_guardrail_trap_col_being_dealloced_not_returned_by_alloc:
[----:B------:R-:W-:Y:S05]  /*9740*/  BPT.TRAP 0x1 ;  /* 0x000000040000795c */ /* 0x000fea0000300000 */
[----:B------:R-:W-:-:S04]  /*9750*/  HFMA2 R3, -RZ, RZ, 0, 0 ;  /* 0x00000000ff037431 */ /* 0x000fc800000001ff */
[----:B------:R-:W-:Y:S05]  /*9760*/  RET.REL.NODEC R2 `(_ZN7cutlass13device_kernelINS_4gemm6kernel13GemmUniversalIN4cute5tupleIJiiiiEEENS1_10collective13CollectiveMmaINS1_35MainloopSm100TmaUmmaWarpSpecializedILi3ELi2ELi4ENS5_IJNS4_1CILi2EEENSA_ILi1EEESC_EEEEENS5_IJNSA_ILi64EEENSA_ILi192EEENSA_ILi256EEEEEEaNS5_IJlSC_lEEEaSJ_NS4_8TiledMMAINS4_8MMA_AtomIJNS4_15SM100_MMA_S8_SSIaaiLi64ELi192ELNS4_4UMMA5MajorE0ELSO_0ELNSN_8SaturateE0EEEEEENS4_6LayoutINS5_IJSC_SC_SC_EEENS5_IJNSA_ILi0EEESU_SU_EEEEENS5_IJNS4_10UnderscoreESX_SX_EEEEENS4_13SM90_TMA_LOADENS4_14ComposedLayoutINS4_7SwizzleILi3ELi4ELi3EEENS4_18smem_ptr_flag_bitsILi8EEENSS_INS5_IJNSA_ILi8EEENSA_ILi128EEEEEENS5_IJS17_SC_EEEEEEEvNS4_8identityENS4_23SM90_TMA_LOAD_MULTICASTES1B_vS1C_EENS_8epilogue10collective18CollectiveEpilogueINS1F_23Sm100TmaWarpSpecializedILi3ELi2ELi32ELb0ELb0EEEJSI_NS5_IJNSS_ISF_SC_EES1K_EEEaSJ_aSJ_NS1F_6fusion15FusionCallbacksIS1J_NS1M_17LinearCombinationIaiaiLNS_15FloatRoundStyleE2EEESI_S1L_JEEENS4_5SM1004TMEM4LOAD26SM100_TMEM_LOAD_16dp32b32xES10_NS11_INS12_ILi2ELi4ELi3EEES15_NSS_INS5_IJS16_SF_EEENS5_IJSF_SC_EEEEEEENS4_39AutoVectorizingCopyWithAssumedAlignmentILi128EEENS4_14SM90_TMA_STOREES20_S22_S22_EEEvvEEEEvNT_6ParamsE) ;  /* 0xffffff6802247950 */ /* 0x000fea0003c3ffff */
        .weak           $__internal_1_$__cuda_sm10x_tcgen05_guardrail_trap_phase_invalid_during_alloc
        .type           $__internal_1_$__cuda_sm10x_tcgen05_guardrail_trap_phase_invalid_during_alloc,@function
        .size           $__internal_1_$__cuda_sm10x_tcgen05_guardrail_trap_phase_invalid_during_alloc,($__internal_2_$__cuda_sm10x_tcgen05_guardrail_trap_unallocated_columns_being_dealloced - $__internal_1_$__cuda_sm10x_tcgen05_guardrail_trap_phase_invalid_during_alloc)
$__internal_1_$__cuda_sm10x_tcgen05_guardrail_trap_phase_invalid_during_alloc:
[----:B------:R-:W-:Y:S05]  /*9770*/  BPT.TRAP 0x1 ;  /* 0x000000040000795c */ /* 0x000fea0000300000 */
[----:B------:R-:W-:-:S04]  /*9780*/  MOV R5, 0x0 ;  /* 0x0000000000057802 */ /* 0x000fc80000000f00 */
[----:B------:R-:W-:Y:S05]  /*9790*/  RET.REL.NODEC R4 `(_ZN7cutlass13device_kernelINS_4gemm6kernel13GemmUniversalIN4cute5tupleIJiiiiEEENS1_10collective13CollectiveMmaINS1_35MainloopSm100TmaUmmaWarpSpecializedILi3ELi2ELi4ENS5_IJNS4_1CILi2EEENSA_ILi1EEESC_EEEEENS5_IJNSA_ILi64EEENSA_ILi192EEENSA_ILi256EEEEEEaNS5_IJlSC_lEEEaSJ_NS4_8TiledMMAINS4_8MMA_AtomIJNS4_15SM100_MMA_S8_SSIaaiLi64ELi192ELNS4_4UMMA5MajorE0ELSO_0ELNSN_8SaturateE0EEEEEENS4_6LayoutINS5_IJSC_SC_SC_EEENS5_IJNSA_ILi0EEESU_SU_EEEEENS5_IJNS4_10UnderscoreESX_SX_EEEEENS4_13SM90_TMA_LOADENS4_14ComposedLayoutINS4_7SwizzleILi3ELi4ELi3EEENS4_18smem_ptr_flag_bitsILi8EEENSS_INS5_IJNSA_ILi8EEENSA_ILi128EEEEEENS5_IJS17_SC_EEEEEEEvNS4_8identityENS4_23SM90_TMA_LOAD_MULTICASTES1B_vS1C_EENS_8epilogue10collective18CollectiveEpilogueINS1F_23Sm100TmaWarpSpecializedILi3ELi2ELi32ELb0ELb0EEEJSI_NS5_IJNSS_ISF_SC_EES1K_EEEaSJ_aSJ_NS1F_6fusion15FusionCallbacksIS1J_NS1M_17LinearCombinationIaiaiLNS_15FloatRoundStyleE2EEESI_S1L_JEEENS4_5SM1004TMEM4LOAD26SM100_TMEM_LOAD_16dp32b32xES10_NS11_INS12_ILi2ELi4ELi3EEES15_NSS_INS5_IJS16_SF_EEENS5_IJSF_SC_EEEEEEENS4_39AutoVectorizingCopyWithAssumedAlignmentILi128EEENS4_14SM90_TMA_STOREES20_S22_S22_EEEvvEEEEvNT_6ParamsE) ;  /* 0xffffff6804187950 */ /* 0x000fea0003c3ffff */
        .weak           $__internal_2_$__cuda_sm10x_tcgen05_guardrail_trap_unallocated_columns_being_dealloced
        .type           $__internal_2_$__cuda_sm10x_tcgen05_guardrail_trap_unallocated_columns_being_dealloced,@function
        .size           $__internal_2_$__cuda_sm10x_tcgen05_guardrail_trap_unallocated_columns_being_dealloced,(.L_x_165 - $__internal_2_$__cuda_sm10x_tcgen05_guardrail_trap_unallocated_columns_being_dealloced)
$__internal_2_$__cuda_sm10x_tcgen05_guardrail_trap_unallocated_columns_being_dealloced:
[----:B------:R-:W-:Y:S05]  /*97a0*/  BPT.TRAP 0x1 ;  /* 0x000000040000795c */ /* 0x000fea0000300000 */
[----:B------:R-:W-:-:S04]  /*97b0*/  HFMA2 R3, -RZ, RZ, 0, 0 ;  /* 0x00000000ff037431 */ /* 0x000fc800000001ff */
[----:B------:R-:W-:Y:S05]  /*97c0*/  RET.REL.NODEC R2 `(_ZN7cutlass13device_kernelINS_4gemm6kernel13GemmUniversalIN4cute5tupleIJiiiiEEENS1_10collective13CollectiveMmaINS1_35MainloopSm100TmaUmmaWarpSpecializedILi3ELi2ELi4ENS5_IJNS4_1CILi2EEENSA_ILi1EEESC_EEEEENS5_IJNSA_ILi64EEENSA_ILi192EEENSA_ILi256EEEEEEaNS5_IJlSC_lEEEaSJ_NS4_8TiledMMAINS4_8MMA_AtomIJNS4_15SM100_MMA_S8_SSIaaiLi64ELi192ELNS4_4UMMA5MajorE0ELSO_0ELNSN_8SaturateE0EEEEEENS4_6LayoutINS5_IJSC_SC_SC_EEENS5_IJNSA_ILi0EEESU_SU_EEEEENS5_IJNS4_10UnderscoreESX_SX_EEEEENS4_13SM90_TMA_LOADENS4_14ComposedLayoutINS4_7SwizzleILi3ELi4ELi3EEENS4_18smem_ptr_flag_bitsILi8EEENSS_INS5_IJNSA_ILi8EEENSA_ILi128EEEEEENS5_IJS17_SC_EEEEEEEvNS4_8identityENS4_23SM90_TMA_LOAD_MULTICASTES1B_vS1C_EENS_8epilogue10collective18CollectiveEpilogueINS1F_23Sm100TmaWarpSpecializedILi3ELi2ELi32ELb0ELb0EEEJSI_NS5_IJNSS_ISF_SC_EES1K_EEEaSJ_aSJ_NS1F_6fusion15FusionCallbacksIS1J_NS1M_17LinearCombinationIaiaiLNS_15FloatRoundStyleE2EEESI_S1L_JEEENS4_5SM1004TMEM4LOAD26SM100_TMEM_LOAD_16dp32b32xES10_NS11_INS12_ILi2ELi4ELi3EEES15_NSS_INS5_IJS16_SF_EEENS5_IJSF_SC_EEEEEEENS4_39AutoVectorizingCopyWithAssumedAlignmentILi128EEENS4_14SM90_TMA_STOREES20_S22_S22_EEEvvEEEEvNT_6ParamsE) ;  /* 0xffffff68020c7950 */ /* 0x000fea0003c3ffff */
.L_x_164:
[----:B------:R-:W-:-:S00]  /*97d0*/  BRA `(.L_x_164) ;  /* 0xfffffffc00fc7947 */ /* 0x000fc0000383ffff */
[----:B------:R-:W-:-:S00]  /*97e0*/  NOP ;  /* 0x0000000000007918 */ /* 0x000fc00000000000 */
        /* <DEDUP_REMOVED lines=9> */
.L_x_165:


//--------------------- .nv.global.init           --------------------------
	.section	.nv.global.init,"aw",@progbits
.nv.global.init:
	.type		$str$27,@object
	.size		$str$27,($str$28 - $str$27)
$str$27:
        /*0000*/ 	.byte	0x28, 0x61, 0x64, 0x64, 0x72, 0x65, 0x73, 0x73, 0x20, 0x26, 0x20, 0x6d, 0x61, 0x73, 0x6b, 0x29
        /*0010*/ 	.byte	0x20, 0x3d, 0x3d, 0x20, 0x30, 0x00
	.type		$str$28,@object
	.size		$str$28,($str$26 - $str$28)
$str$28:
        /*0016*/ 	.byte	0x2f, 0x74, 0x6d, 0x70, 0x2f, 0x63, 0x75, 0x74, 0x6c, 0x61, 0x73, 0x73, 0x5f, 0x73, 0x77, 0x65
        /*0026*/ 	.byte	0x65, 0x70, 0x5f, 0x73, 0x72, 0x63, 0x2f, 0x69, 0x6e, 0x63, 0x6c, 0x75, 0x64, 0x65, 0x2f, 0x63
        /*0036*/ 	.byte	0x75, 0x74, 0x65, 0x2f, 0x70, 0x6f, 0x69, 0x6e, 0x74, 0x65, 0x72, 0x5f, 0x66, 0x6c, 0x61, 0x67
        /*0046*/ 	.byte	0x67, 0x65, 0x64, 0x2e, 0x68, 0x70, 0x70, 0x00
	.type		$str$26,@object
	.size		$str$26,($str$25 - $str$26)
$str$26:
        /*004e*/ 	.byte	0x2f, 0x74, 0x6d, 0x70, 0x2f, 0x63, 0x75, 0x74, 0x6c, 0x61, 0x73, 0x73, 0x5f, 0x73, 0x77, 0x65
        /*005e*/ 	.byte	0x65, 0x70, 0x5f, 0x73, 0x72, 0x63, 0x2f, 0x69, 0x6e, 0x63, 0x6c, 0x75, 0x64, 0x65, 0x2f, 0x63
        /*006e*/ 	.byte	0x75, 0x74, 0x65, 0x2f, 0x61, 0x74, 0x6f, 0x6d, 0x2f, 0x63, 0x6f, 0x70, 0x79, 0x5f, 0x74, 0x72
        /*007e*/ 	.byte	0x61, 0x69, 0x74, 0x73, 0x5f, 0x73, 0x6d, 0x31, 0x30, 0x30, 0x2e, 0x68, 0x70, 0x70, 0x00
	.type		$str$25,@object
	.size		$str$25,(__unnamed_1 - $str$25)
$str$25:
        /*008d*/ 	.byte	0x28, 0x28, 0x75, 0x69, 0x6e, 0x74, 0x33, 0x32, 0x5f, 0x74, 0x28, 0x74, 0x68, 0x72, 0x65, 0x61
        /*009d*/ 	.byte	0x64, 0x49, 0x64, 0x78, 0x2e, 0x78, 0x29, 0x20, 0x2f, 0x20, 0x33, 0x32, 0x29, 0x20, 0x25, 0x20
        /*00ad*/ 	.byte	0x34, 0x29, 0x20, 0x3d, 0x3d, 0x20, 0x28, 0x28, 0x28, 0x74, 0x6d, 0x65, 0x6d, 0x5f, 0x61, 0x64
        /*00bd*/ 	.byte	0x64, 0x72, 0x20, 0x3e, 0x3e, 0x20, 0x31, 0x36, 0x29, 0x20, 0x2f, 0x20, 0x33, 0x32, 0x29, 0x20
        /*00cd*/ 	.byte	0x25, 0x20, 0x34, 0x29, 0x00
	.type		__unnamed_1,@object
	.size		__unnamed_1,(__unnamed_2 - __unnamed_1)
__unnamed_1:
        /*00d2*/ 	.byte	0x61, 0x75, 0x74, 0x6f, 0x20, 0x63, 0x75, 0x74, 0x65, 0x3a, 0x3a, 0x61, 0x73, 0x5f, 0x70, 0x6f
        /* <DEDUP_REMOVED lines=24> */
        /*0262*/ 	.byte	0x00
	.type		__unnamed_2,@object
	.size		__unnamed_2,(__unnamed_3 - __unnamed_2)
__unnamed_2:
        /* <DEDUP_REMOVED lines=26> */
	.type		__unnamed_3,@object
	.size		__unnamed_3,(.L_3 - __unnamed_3)
__unnamed_3:
        /* <DEDUP_REMOVED lines=41> */
.L_3:


//--------------------- .nv.shared._ZN7cutlass13device_kernelINS_4gemm6kernel13GemmUniversalIN4cute5tupleIJiiiiEEENS1_10collective13CollectiveMmaINS1_35MainloopSm100TmaUmmaWarpSpecializedILi3ELi2ELi4ENS5_IJNS4_1CILi2EEENSA_ILi1EEESC_EEEEENS5_IJNSA_ILi64EEENSA_ILi192EEENSA_ILi256EEEEEEaNS5_IJlSC_lEEEaSJ_NS4_8TiledMMAINS4_8MMA_AtomIJNS4_15SM100_MMA_S8_SSIaaiLi64ELi192ELNS4_4UMMA5MajorE0ELSO_0ELNSN_8SaturateE0EEEEEENS4_6LayoutINS5_IJSC_SC_SC_EEENS5_IJNSA_ILi0EEESU_SU_EEEEENS5_IJNS4_10UnderscoreESX_SX_EEEEENS4_13SM90_TMA_LOADENS4_14ComposedLayoutINS4_7SwizzleILi3ELi4ELi3EEENS4_18smem_ptr_flag_bitsILi8EEENSS_INS5_IJNSA_ILi8EEENSA_ILi128EEEEEENS5_IJS17_SC_EEEEEEEvNS4_8identityENS4_23SM90_TMA_LOAD_MULTICASTES1B_vS1C_EENS_8epilogue10collective18CollectiveEpilogueINS1F_23Sm100TmaWarpSpecializedILi3ELi2ELi32ELb0ELb0EEEJSI_NS5_IJNSS_ISF_SC_EES1K_EEEaSJ_aSJ_NS1F_6fusion15FusionCallbacksIS1J_NS1M_17LinearCombinationIaiaiLNS_15FloatRoundStyleE2EEESI_S1L_JEEENS4_5SM1004TMEM4LOAD26SM100_TMEM_LOAD_16dp32b32xES10_NS11_INS12_ILi2ELi4ELi3EEES15_NSS_INS5_IJS16_SF_EEENS5_IJSF_SC_EEEEEEENS4_39AutoVectorizingCopyWithAssumedAlignmentILi128EEENS4_14SM90_TMA_STOREES20_S22_S22_EEEvvEEEEvNT_6ParamsE --------------------------
	.section	.nv.shared._ZN7cutlass13device_kernelINS_4gemm6kernel13GemmUniversalIN4cute5tupleIJiiiiEEENS1_10collective13CollectiveMmaINS1_35MainloopSm100TmaUmmaWarpSpecializedILi3ELi2ELi4ENS5_IJNS4_1CILi2EEENSA_ILi1EEESC_EEEEENS5_IJNSA_ILi64EEENSA_ILi192EEENSA_ILi256EEEEEEaNS5_IJlSC_lEEEaSJ_NS4_8TiledMMAINS4_8MMA_AtomIJNS4_15SM100_MMA_S8_SSIaaiLi64ELi192ELNS4_4UMMA5MajorE0ELSO_0ELNSN_8SaturateE0EEEEEENS4_6LayoutINS5_IJSC_SC_SC_EEENS5_IJNSA_ILi0EEESU_SU_EEEEENS5_IJNS4_10UnderscoreESX_SX_EEEEENS4_13SM90_TMA_LOADENS4_14ComposedLayoutINS4_7SwizzleILi3ELi4ELi3EEENS4_18smem_ptr_flag_bitsILi8EEENSS_INS5_IJNSA_ILi8EEENSA_ILi128EEEEEENS5_IJS17_SC_EEEEEEEvNS4_8identityENS4_23SM90_TMA_LOAD_MULTICASTES1B_vS1C_EENS_8epilogue10collective18CollectiveEpilogueINS1F_23Sm100TmaWarpSpecializedILi3ELi2ELi32ELb0ELb0EEEJSI_NS5_IJNSS_ISF_SC_EES1K_EEEaSJ_aSJ_NS1F_6fusion15FusionCallbacksIS1J_NS1M_17LinearCombinationIaiaiLNS_15FloatRoundStyleE2EEESI_S1L_JEEENS4_5SM1004TMEM4LOAD26SM100_TMEM_LOAD_16dp32b32xES10_NS11_INS12_ILi2ELi4ELi3EEES15_NSS_INS5_IJS16_SF_EEENS5_IJSF_SC_EEEEEEENS4_39AutoVectorizingCopyWithAssumedAlignmentILi128EEENS4_14SM90_TMA_STOREES20_S22_S22_EEEvvEEEEvNT_6ParamsE,"aw",@nobits
	.sectionflags	@""
	.align	16
	.zero		1024


//--------------------- .nv.shared.reserved.0     --------------------------
	.section	.nv.shared.reserved.0,"aw",@nobits
	.weak		__nv_reservedSMEM_offset_0_alias
	.size		__nv_reservedSMEM_offset_0_alias, 0, 64
	.other		__nv_reservedSMEM_offset_0_alias,@"STO_CUDA_RESERVED_SHARED STV_DEFAULT"
__nv_reservedSMEM_offset_0_alias:
	.zero		0
.nv.shared.reserved.0:
	.zero		64
	.weak		__nv_reservedSMEM_tcgen05_partition
	.type		__nv_reservedSMEM_tcgen05_partition,@object
	.size		__nv_reservedSMEM_tcgen05_partition,(.L_0 - __nv_reservedSMEM_tcgen05_partition)
__nv_reservedSMEM_tcgen05_partition:
	.zero		32
.L_0:


//--------------------- .nv.global                --------------------------
	.section	.nv.global,"aw",@nobits
.nv.global:
	.type		_ZN40_INTERNAL_149a0b25_4_k_cu_b8ac8312_335854cute1_E,@object
	.size		_ZN40_INTERNAL_149a0b25_4_k_cu_b8ac8312_335854cute1_E,(_ZN40_INTERNAL_149a0b25_4_k_cu_b8ac8312_335854cuda3std3__45__cpo6cbeginE - _ZN40_INTERNAL_149a0b25_4_k_cu_b8ac8312_335854cute1_E)
_ZN40_INTERNAL_149a0b25_4_k_cu_b8ac8312_335854cute1_E:
	.zero		1
	.type		_ZN40_INTERNAL_149a0b25_4_k_cu_b8ac8312_335854cuda3std3__45__cpo6cbeginE,@object
	.size		_ZN40_INTERNAL_149a0b25_4_k_cu_b8ac8312_335854cuda3std3__45__cpo6cbeginE,(_ZN40_INTERNAL_149a0b25_4_k_cu_b8ac8312_335854cuda3std3__48in_placeE - _ZN40_INTERNAL_149a0b25_4_k_cu_b8ac8312_335854cuda3std3__45__cpo6cbeginE)
_ZN40_INTERNAL_149a0b25_4_k_cu_b8ac8312_335854cuda3std3__45__cpo6cbeginE:
	.zero		1
	.type		_ZN40_INTERNAL_149a0b25_4_k_cu_b8ac8312_335854cuda3std3__48in_placeE,@object
	.size		_ZN40_INTERNAL_149a0b25_4_k_cu_b8ac8312_335854cuda3std3__48in_placeE,(_ZN40_INTERNAL_149a0b25_4_k_cu_b8ac8312_335854cuda3std6ranges3__45__cpo9iter_moveE - _ZN40_INTERNAL_149a0b25_4_k_cu_b8ac8312_335854cuda3std3__48in_placeE)
_ZN40_INTERNAL_149a0b25_4_k_cu_b8ac8312_335854cuda3std3__48in_placeE:
	.zero		1
	.type		_ZN40_INTERNAL_149a0b25_4_k_cu_b8ac8312_335854cuda3std6ranges3__45__cpo9iter_moveE,@object
	.size		_ZN40_INTERNAL_149a0b25_4_k_cu_b8ac8312_335854cuda3std6ranges3__45__cpo9iter_moveE,(_ZN40_INTERNAL_149a0b25_4_k_cu_b8ac8312_335854cuda3std3__45__cpo5beginE - _ZN40_INTERNAL_149a0b25_4_k_cu_b8ac8312_335854cuda3std6ranges3__45__cpo9iter_moveE)
_ZN40_INTERNAL_149a0b25_4_k_cu_b8ac8312_335854cuda3std6ranges3__45__cpo9iter_moveE:
	.zero		1
	.type		_ZN40_INTERNAL_149a0b25_4_k_cu_b8ac8312_335854cuda3std3__45__cpo5beginE,@object
	.size		_ZN40_INTERNAL_149a0b25_4_k_cu_b8ac8312_335854cuda3std3__45__cpo5beginE,(_ZN40_INTERNAL_149a0b25_4_k_cu_b8ac8312_335854cuda3std3__442_GLOBAL__N__149a0b25_4_k_cu_b8ac8312_335856ignoreE - _ZN40_INTERNAL_149a0b25_4_k_cu_b8ac8312_335854cuda3std3__45__cpo5beginE)
_ZN40_INTERNAL_149a0b25_4_k_cu_b8ac8312_335854cuda3std3__45__cpo5beginE:
	.zero		1
	.type		_ZN40_INTERNAL_149a0b25_4_k_cu_b8ac8312_335854cuda3std3__442_GLOBAL__N__149a0b25_4_k_cu_b8ac8312_335856ignoreE,@object
	.size		_ZN40_INTERNAL_149a0b25_4_k_cu_b8ac8312_335854cuda3std3__442_GLOBAL__N__149a0b25_4_k_cu_b8ac8312_335856ignoreE,(_ZN40_INTERNAL_149a0b25_4_k_cu_b8ac8312_335854cute7productE - _ZN40_INTERNAL_149a0b25_4_k_cu_b8ac8312_335854cuda3std3__442_GLOBAL__N__149a0b25_4_k_cu_b8ac8312_335856ignoreE)
_ZN40_INTERNAL_149a0b25_4_k_cu_b8ac8312_335854cuda3std3__442_GLOBAL__N__149a0b25_4_k_cu_b8ac8312_335856ignoreE:
	.zero		1
	.type		_ZN40_INTERNAL_149a0b25_4_k_cu_b8ac8312_335854cute7productE,@object
	.size		_ZN40_INTERNAL_149a0b25_4_k_cu_b8ac8312_335854cute7productE,(_ZN40_INTERNAL_149a0b25_4_k_cu_b8ac8312_335854cuda3std3__45__cpo3endE - _ZN40_INTERNAL_149a0b25_4_k_cu_b8ac8312_335854cute7productE)
_ZN40_INTERNAL_149a0b25_4_k_cu_b8ac8312_335854cute7productE:
	.zero		1
	.type		_ZN40_INTERNAL_149a0b25_4_k_cu_b8ac8312_335854cuda3std3__45__cpo3endE,@object
	.size		_ZN40_INTERNAL_149a0b25_4_k_cu_b8ac8312_335854cuda3std3__45__cpo3endE,(_ZN40_INTERNAL_149a0b25_4_k_cu_b8ac8312_335854cuda3std3__419piecewise_constructE - _ZN40_INTERNAL_149a0b25_4_k_cu_b8ac8312_335854cuda3std3__45__cpo3endE)
_ZN40_INTERNAL_149a0b25_4_k_cu_b8ac8312_335854cuda3std3__45__cpo3endE:
	.zero		1
	.type		_ZN40_INTERNAL_149a0b25_4_k_cu_b8ac8312_335854cuda3std3__419piecewise_constructE,@object
	.size		_ZN40_INTERNAL_149a0b25_4_k_cu_b8ac8312_335854cuda3std3__419piecewise_constructE,(_ZN40_INTERNAL_149a0b25_4_k_cu_b8ac8312_335854cuda3std3__45__cpo4cendE - _ZN40_INTERNAL_149a0b25_4_k_cu_b8ac8312_335854cuda3std3__419piecewise_constructE)
_ZN40_INTERNAL_149a0b25_4_k_cu_b8ac8312_335854cuda3std3__419piecewise_constructE:
	.zero		1
	.type		_ZN40_INTERNAL_149a0b25_4_k_cu_b8ac8312_335854cuda3std3__45__cpo4cendE,@object
	.size		_ZN40_INTERNAL_149a0b25_4_k_cu_b8ac8312_335854cuda3std3__45__cpo4cendE,(_ZN40_INTERNAL_149a0b25_4_k_cu_b8ac8312_335854cuda3std6ranges3__45__cpo4swapE - _ZN40_INTERNAL_149a0b25_4_k_cu_b8ac8312_335854cuda3std3__45__cpo4cendE)
_ZN40_INTERNAL_149a0b25_4_k_cu_b8ac8312_335854cuda3std3__45__cpo4cendE:
	.zero		1
	.type		_ZN40_INTERNAL_149a0b25_4_k_cu_b8ac8312_335854cuda3std6ranges3__45__cpo4swapE,@object
	.size		_ZN40_INTERNAL_149a0b25_4_k_cu_b8ac8312_335854cuda3std6ranges3__45__cpo4swapE,(.L_11 - _ZN40_INTERNAL_149a0b25_4_k_cu_b8ac8312_335854cuda3std6ranges3__45__cpo4swapE)
_ZN40_INTERNAL_149a0b25_4_k_cu_b8ac8312_335854cuda3std6ranges3__45__cpo4swapE:
	.zero		1
.L_11:


//--------------------- .nv.constant0._ZN7cutlass13device_kernelINS_4gemm6kernel13GemmUniversalIN4cute5tupleIJiiiiEEENS1_10collective13CollectiveMmaINS1_35MainloopSm100TmaUmmaWarpSpecializedILi3ELi2ELi4ENS5_IJNS4_1CILi2EEENSA_ILi1EEESC_EEEEENS5_IJNSA_ILi64EEENSA_ILi192EEENSA_ILi256EEEEEEaNS5_IJlSC_lEEEaSJ_NS4_8TiledMMAINS4_8MMA_AtomIJNS4_15SM100_MMA_S8_SSIaaiLi64ELi192ELNS4_4UMMA5MajorE0ELSO_0ELNSN_8SaturateE0EEEEEENS4_6LayoutINS5_IJSC_SC_SC_EEENS5_IJNSA_ILi0EEESU_SU_EEEEENS5_IJNS4_10UnderscoreESX_SX_EEEEENS4_13SM90_TMA_LOADENS4_14ComposedLayoutINS4_7SwizzleILi3ELi4ELi3EEENS4_18smem_ptr_flag_bitsILi8EEENSS_INS5_IJNSA_ILi8EEENSA_ILi128EEEEEENS5_IJS17_SC_EEEEEEEvNS4_8identityENS4_23SM90_TMA_LOAD_MULTICASTES1B_vS1C_EENS_8epilogue10collective18CollectiveEpilogueINS1F_23Sm100TmaWarpSpecializedILi3ELi2ELi32ELb0ELb0EEEJSI_NS5_IJNSS_ISF_SC_EES1K_EEEaSJ_aSJ_NS1F_6fusion15FusionCallbacksIS1J_NS1M_17LinearCombinationIaiaiLNS_15FloatRoundStyleE2EEESI_S1L_JEEENS4_5SM1004TMEM4LOAD26SM100_TMEM_LOAD_16dp32b32xES10_NS11_INS12_ILi2ELi4ELi3EEES15_NSS_INS5_IJS16_SF_EEENS5_IJSF_SC_EEEEEEENS4_39AutoVectorizingCopyWithAssumedAlignmentILi128EEENS4_14SM90_TMA_STOREES20_S22_S22_EEEvvEEEEvNT_6ParamsE --------------------------
	.section	.nv.constant0._ZN7cutlass13device_kernelINS_4gemm6kernel13GemmUniversalIN4cute5tupleIJiiiiEEENS1_10collective13CollectiveMmaINS1_35MainloopSm100TmaUmmaWarpSpecializedILi3ELi2ELi4ENS5_IJNS4_1CILi2EEENSA_ILi1EEESC_EEEEENS5_IJNSA_ILi64EEENSA_ILi192EEENSA_ILi256EEEEEEaNS5_IJlSC_lEEEaSJ_NS4_8TiledMMAINS4_8MMA_AtomIJNS4_15SM100_MMA_S8_SSIaaiLi64ELi192ELNS4_4UMMA5MajorE0ELSO_0ELNSN_8SaturateE0EEEEEENS4_6LayoutINS5_IJSC_SC_SC_EEENS5_IJNSA_ILi0EEESU_SU_EEEEENS5_IJNS4_10UnderscoreESX_SX_EEEEENS4_13SM90_TMA_LOADENS4_14ComposedLayoutINS4_7SwizzleILi3ELi4ELi3EEENS4_18smem_ptr_flag_bitsILi8EEENSS_INS5_IJNSA_ILi8EEENSA_ILi128EEEEEENS5_IJS17_SC_EEEEEEEvNS4_8identityENS4_23SM90_TMA_LOAD_MULTICASTES1B_vS1C_EENS_8epilogue10collective18CollectiveEpilogueINS1F_23Sm100TmaWarpSpecializedILi3ELi2ELi32ELb0ELb0EEEJSI_NS5_IJNSS_ISF_SC_EES1K_EEEaSJ_aSJ_NS1F_6fusion15FusionCallbacksIS1J_NS1M_17LinearCombinationIaiaiLNS_15FloatRoundStyleE2EEESI_S1L_JEEENS4_5SM1004TMEM4LOAD26SM100_TMEM_LOAD_16dp32b32xES10_NS11_INS12_ILi2ELi4ELi3EEES15_NSS_INS5_IJS16_SF_EEENS5_IJSF_SC_EEEEEEENS4_39AutoVectorizingCopyWithAssumedAlignmentILi128EEENS4_14SM90_TMA_STOREES20_S22_S22_EEEvvEEEEvNT_6ParamsE,"a",@progbits
	.sectionflags	@""
	.align	4
.nv.constant0._ZN7cutlass13device_kernelINS_4gemm6kernel13GemmUniversalIN4cute5tupleIJiiiiEEENS1_10collective13CollectiveMmaINS1_35MainloopSm100TmaUmmaWarpSpecializedILi3ELi2ELi4ENS5_IJNS4_1CILi2EEENSA_ILi1EEESC_EEEEENS5_IJNSA_ILi64EEENSA_ILi192EEENSA_ILi256EEEEEEaNS5_IJlSC_lEEEaSJ_NS4_8TiledMMAINS4_8MMA_AtomIJNS4_15SM100_MMA_S8_SSIaaiLi64ELi192ELNS4_4UMMA5MajorE0ELSO_0ELNSN_8SaturateE0EEEEEENS4_6LayoutINS5_IJSC_SC_SC_EEENS5_IJNSA_ILi0EEESU_SU_EEEEENS5_IJNS4_10UnderscoreESX_SX_EEEEENS4_13SM90_TMA_LOADENS4_14ComposedLayoutINS4_7SwizzleILi3ELi4ELi3EEENS4_18smem_ptr_flag_bitsILi8EEENSS_INS5_IJNSA_ILi8EEENSA_ILi128EEEEEENS5_IJS17_SC_EEEEEEEvNS4_8identityENS4_23SM90_TMA_LOAD_MULTICASTES1B_vS1C_EENS_8epilogue10collective18CollectiveEpilogueINS1F_23Sm100TmaWarpSpecializedILi3ELi2ELi32ELb0ELb0EEEJSI_NS5_IJNSS_ISF_SC_EES1K_EEEaSJ_aSJ_NS1F_6fusion15FusionCallbacksIS1J_NS1M_17LinearCombinationIaiaiLNS_15FloatRoundStyleE2EEESI_S1L_JEEENS4_5SM1004TMEM4LOAD26SM100_TMEM_LOAD_16dp32b32xES10_NS11_INS12_ILi2ELi4ELi3EEES15_NSS_INS5_IJS16_SF_EEENS5_IJSF_SC_EEEEEEENS4_39AutoVectorizingCopyWithAssumedAlignmentILi128EEENS4_14SM90_TMA_STOREES20_S22_S22_EEEvvEEEEvNT_6ParamsE:
	.zero		2944


//--------------------- SYMBOLS --------------------------

	.type		.nv.reservedSmem.offset0,@object
	.size		.nv.reservedSmem.offset0,0x4
	.type		.nv.reservedSmem.cap,@object
	.size		.nv.reservedSmem.cap,0x4
	.type		__assertfail,@function
